	.target	sm_100a

	.elftype	@"ET_EXEC"


//--------------------- .note.nv.tkinfo           --------------------------
	.section	.note.nv.tkinfo,"",@"SHT_NOTE"
	.sectionflags	@"SHF_NOTE_NV_TKINFO"
	.tkinfo
        /*0018*/ 	.word	0x00000002
        /*0030*/ 	.string	""
        /*0030*/ 	.string	"ptxas"
        /*0030*/ 	.string	"Cuda compilation tools, release 13.0, V13.0.88"
        /*0030*/ 	.string	"Build cuda_13.0.r13.0/compiler.36424714_0"
        /*0030*/ 	.string	"-arch sm_100a -m 64 "



//--------------------- .note.nv.cuinfo           --------------------------
	.section	.note.nv.cuinfo,"",@"SHT_NOTE"
	.sectionflags	@"SHF_NOTE_NV_CUINFO"
        /*0018*/ 	.short	0x0002
        /*001a*/ 	.short	0x0064
        /*001c*/ 	.short	0x0082
	.zero		2


//--------------------- .nv.info                  --------------------------
	.section	.nv.info,"",@"SHT_CUDA_INFO"
	.align	4


	//----- nvinfo : EIATTR_REGCOUNT
	.align		4
        /*0000*/ 	.byte	0x04, 0x2f
        /*0002*/ 	.short	(.L_19 - .L_18)
	.align		4
.L_18:
        /*0004*/ 	.word	index@(_ZN7cutlass13device_kernelINS_4conv6kernel13ConvUniversalINS1_16ConvProblemShapeILNS1_8OperatorE2ELi3EEENS1_10collective14CollectiveConvINS1_47MainloopSm100TmaUmmaWarpSpecializedImplicitGemmILS5_2ELi8ELi3ELi1ELi2EN4cute5tupleIJNSA_1CILi1EEESD_SD_EEEEENSB_IJNSC_ILi64EEENSB_IJNSC_ILi128EEEEEENSB_IJNSC_ILi32EEEEEEEEENS_10tfloat32_tESM_NSA_8TiledMMAINSA_8MMA_AtomIJNSA_17SM100_MMA_TF32_SSISM_SM_fLi64ELi128ELNSA_4UMMA5MajorE1ELSR_1ELNSQ_7ScaleInE0ELSS_0EEEEEENSA_6LayoutISE_NSB_IJNSC_ILi0EEESW_SW_EEEEENSB_IJNSA_10UnderscoreESZ_SZ_EEEEENS7_6detail27Sm100ImplicitGemmTileTraitsINSA_13SM90_TMA_LOADENSA_14ComposedLayoutINSA_7SwizzleILi2ELi5ELi2EEENSA_18smem_ptr_flag_bitsILi32EEENSV_INSB_IJSJ_NSC_ILi4EEEEEENSB_IJSD_SJ_EEEEEEEvEENS13_INSA_20SM90_TMA_LOAD_IM2COLES1E_vEEEENS_8epilogue10collective18CollectiveEpilogueINS1J_23Sm100TmaWarpSpecializedILi4ELi2ELi16ELb1ELb0EEEJSL_NSB_IJNSV_ISG_SD_EENSV_ISJ_SD_EEEEESM_NSB_IJlNSB_IJSD_lllEEESW_EEESM_S1S_NS1J_6fusion15FusionCallbacksIS1N_NS1T_17LinearCombinationISM_fSM_fLNS_15FloatRoundStyleE2EEESL_S1Q_JEEENSA_5SM1004TMEM4LOAD26SM100_TMEM_LOAD_16dp128b8xES14_NS15_INS16_ILi3ELi4ELi3EEES19_NSV_INSB_IJNSC_ILi8EEESJ_EEENSB_IJSJ_SD_EEEEEEENSA_17SM75_U32x4_LDSM_NENSA_14SM90_TMA_STOREES28_NSA_17SM90_U32x4_STSM_NENSA_39AutoVectorizingCopyWithAssumedAlignmentILi128EEEEEEvvEEEEvNT_6ParamsE)
        /*0008*/ 	.word	0x00000060


	//----- nvinfo : EIATTR_FRAME_SIZE
	.align		4
.L_19:
        /*000c*/ 	.byte	0x04, 0x11
        /*000e*/ 	.short	(.L_21 - .L_20)
	.align		4
.L_20:
        /*0010*/ 	.word	index@($__internal_2_$__cuda_sm10x_tcgen05_guardrail_trap_unallocated_columns_being_dealloced)
        /*0014*/ 	.word	0x00000008


	//----- nvinfo : EIATTR_FRAME_SIZE
	.align		4
.L_21:
        /*0018*/ 	.byte	0x04, 0x11
        /*001a*/ 	.short	(.L_23 - .L_22)
	.align		4
.L_22:
        /*001c*/ 	.word	index@($__internal_1_$__cuda_sm10x_tcgen05_guardrail_trap_phase_invalid_during_alloc)
        /*0020*/ 	.word	0x00000008


	//----- nvinfo : EIATTR_FRAME_SIZE
	.align		4
.L_23:
        /*0024*/ 	.byte	0x04, 0x11
        /*0026*/ 	.short	(.L_25 - .L_24)
	.align		4
.L_24:
        /*0028*/ 	.word	index@($__internal_0_$__cuda_sm10x_tcgen05_guardrail_trap_col_being_dealloced_not_returned_by_alloc)
        /*002c*/ 	.word	0x00000008


	//----- nvinfo : EIATTR_FRAME_SIZE
	.align		4
.L_25:
        /*0030*/ 	.byte	0x04, 0x11
        /*0032*/ 	.short	(.L_27 - .L_26)
	.align		4
.L_26:
        /*0034*/ 	.word	index@(_ZN7cutlass13device_kernelINS_4conv6kernel13ConvUniversalINS1_16ConvProblemShapeILNS1_8OperatorE2ELi3EEENS1_10collective14CollectiveConvINS1_47MainloopSm100TmaUmmaWarpSpecializedImplicitGemmILS5_2ELi8ELi3ELi1ELi2EN4cute5tupleIJNSA_1CILi1EEESD_SD_EEEEENSB_IJNSC_ILi64EEENSB_IJNSC_ILi128EEEEEENSB_IJNSC_ILi32EEEEEEEEENS_10tfloat32_tESM_NSA_8TiledMMAINSA_8MMA_AtomIJNSA_17SM100_MMA_TF32_SSISM_SM_fLi64ELi128ELNSA_4UMMA5MajorE1ELSR_1ELNSQ_7ScaleInE0ELSS_0EEEEEENSA_6LayoutISE_NSB_IJNSC_ILi0EEESW_SW_EEEEENSB_IJNSA_10UnderscoreESZ_SZ_EEEEENS7_6detail27Sm100ImplicitGemmTileTraitsINSA_13SM90_TMA_LOADENSA_14ComposedLayoutINSA_7SwizzleILi2ELi5ELi2EEENSA_18smem_ptr_flag_bitsILi32EEENSV_INSB_IJSJ_NSC_ILi4EEEEEENSB_IJSD_SJ_EEEEEEEvEENS13_INSA_20SM90_TMA_LOAD_IM2COLES1E_vEEEENS_8epilogue10collective18CollectiveEpilogueINS1J_23Sm100TmaWarpSpecializedILi4ELi2ELi16ELb1ELb0EEEJSL_NSB_IJNSV_ISG_SD_EENSV_ISJ_SD_EEEEESM_NSB_IJlNSB_IJSD_lllEEESW_EEESM_S1S_NS1J_6fusion15FusionCallbacksIS1N_NS1T_17LinearCombinationISM_fSM_fLNS_15FloatRoundStyleE2EEESL_S1Q_JEEENSA_5SM1004TMEM4LOAD26SM100_TMEM_LOAD_16dp128b8xES14_NS15_INS16_ILi3ELi4ELi3EEES19_NSV_INSB_IJNSC_ILi8EEESJ_EEENSB_IJSJ_SD_EEEEEEENSA_17SM75_U32x4_LDSM_NENSA_14SM90_TMA_STOREES28_NSA_17SM90_U32x4_STSM_NENSA_39AutoVectorizingCopyWithAssumedAlignmentILi128EEEEEEvvEEEEvNT_6ParamsE)
        /*0038*/ 	.word	0x00000008


	//----- nvinfo : EIATTR_MIN_STACK_SIZE
	.align		4
.L_27:
        /*003c*/ 	.byte	0x04, 0x12
        /*003e*/ 	.short	(.L_29 - .L_28)
	.align		4
.L_28:
        /*0040*/ 	.word	index@(_ZN7cutlass13device_kernelINS_4conv6kernel13ConvUniversalINS1_16ConvProblemShapeILNS1_8OperatorE2ELi3EEENS1_10collective14CollectiveConvINS1_47MainloopSm100TmaUmmaWarpSpecializedImplicitGemmILS5_2ELi8ELi3ELi1ELi2EN4cute5tupleIJNSA_1CILi1EEESD_SD_EEEEENSB_IJNSC_ILi64EEENSB_IJNSC_ILi128EEEEEENSB_IJNSC_ILi32EEEEEEEEENS_10tfloat32_tESM_NSA_8TiledMMAINSA_8MMA_AtomIJNSA_17SM100_MMA_TF32_SSISM_SM_fLi64ELi128ELNSA_4UMMA5MajorE1ELSR_1ELNSQ_7ScaleInE0ELSS_0EEEEEENSA_6LayoutISE_NSB_IJNSC_ILi0EEESW_SW_EEEEENSB_IJNSA_10UnderscoreESZ_SZ_EEEEENS7_6detail27Sm100ImplicitGemmTileTraitsINSA_13SM90_TMA_LOADENSA_14ComposedLayoutINSA_7SwizzleILi2ELi5ELi2EEENSA_18smem_ptr_flag_bitsILi32EEENSV_INSB_IJSJ_NSC_ILi4EEEEEENSB_IJSD_SJ_EEEEEEEvEENS13_INSA_20SM90_TMA_LOAD_IM2COLES1E_vEEEENS_8epilogue10collective18CollectiveEpilogueINS1J_23Sm100TmaWarpSpecializedILi4ELi2ELi16ELb1ELb0EEEJSL_NSB_IJNSV_ISG_SD_EENSV_ISJ_SD_EEEEESM_NSB_IJlNSB_IJSD_lllEEESW_EEESM_S1S_NS1J_6fusion15FusionCallbacksIS1N_NS1T_17LinearCombinationISM_fSM_fLNS_15FloatRoundStyleE2EEESL_S1Q_JEEENSA_5SM1004TMEM4LOAD26SM100_TMEM_LOAD_16dp128b8xES14_NS15_INS16_ILi3ELi4ELi3EEES19_NSV_INSB_IJNSC_ILi8EEESJ_EEENSB_IJSJ_SD_EEEEEEENSA_17SM75_U32x4_LDSM_NENSA_14SM90_TMA_STOREES28_NSA_17SM90_U32x4_STSM_NENSA_39AutoVectorizingCopyWithAssumedAlignmentILi128EEEEEEvvEEEEvNT_6ParamsE)
        /*0044*/ 	.word	0x00000008
.L_29:


//--------------------- .nv.compat                --------------------------
	.section	.nv.compat,"",@"SHT_CUDA_COMPAT_INFO"
	.align	4
        /*0000*/ 	.byte	0x02, 0x09, 0x01, 0x00, 0x02, 0x02, 0x02, 0x00, 0x02, 0x05, 0x05, 0x00, 0x03, 0x07, 0x01, 0x01
        /*0010*/ 	.byte	0x02, 0x03, 0x01, 0x00, 0x02, 0x06, 0x01, 0x00, 0x04, 0x0b, 0x08, 0x00, 0x09, 0x00, 0x00, 0x00
        /*0020*/ 	.byte	0x00, 0x00, 0x00, 0x00


//--------------------- .nv.info._ZN7cutlass13device_kernelINS_4conv6kernel13ConvUniversalINS1_16ConvProblemShapeILNS1_8OperatorE2ELi3EEENS1_10collective14CollectiveConvINS1_47MainloopSm100TmaUmmaWarpSpecializedImplicitGemmILS5_2ELi8ELi3ELi1ELi2EN4cute5tupleIJNSA_1CILi1EEESD_SD_EEEEENSB_IJNSC_ILi64EEENSB_IJNSC_ILi128EEEEEENSB_IJNSC_ILi32EEEEEEEEENS_10tfloat32_tESM_NSA_8TiledMMAINSA_8MMA_AtomIJNSA_17SM100_MMA_TF32_SSISM_SM_fLi64ELi128ELNSA_4UMMA5MajorE1ELSR_1ELNSQ_7ScaleInE0ELSS_0EEEEEENSA_6LayoutISE_NSB_IJNSC_ILi0EEESW_SW_EEEEENSB_IJNSA_10UnderscoreESZ_SZ_EEEEENS7_6detail27Sm100ImplicitGemmTileTraitsINSA_13SM90_TMA_LOADENSA_14ComposedLayoutINSA_7SwizzleILi2ELi5ELi2EEENSA_18smem_ptr_flag_bitsILi32EEENSV_INSB_IJSJ_NSC_ILi4EEEEEENSB_IJSD_SJ_EEEEEEEvEENS13_INSA_20SM90_TMA_LOAD_IM2COLES1E_vEEEENS_8epilogue10collective18CollectiveEpilogueINS1J_23Sm100TmaWarpSpecializedILi4ELi2ELi16ELb1ELb0EEEJSL_NSB_IJNSV_ISG_SD_EENSV_ISJ_SD_EEEEESM_NSB_IJlNSB_IJSD_lllEEESW_EEESM_S1S_NS1J_6fusion15FusionCallbacksIS1N_NS1T_17LinearCombinationISM_fSM_fLNS_15FloatRoundStyleE2EEESL_S1Q_JEEENSA_5SM1004TMEM4LOAD26SM100_TMEM_LOAD_16dp128b8xES14_NS15_INS16_ILi3ELi4ELi3EEES19_NSV_INSB_IJNSC_ILi8EEESJ_EEENSB_IJSJ_SD_EEEEEEENSA_17SM75_U32x4_LDSM_NENSA_14SM90_TMA_STOREES28_NSA_17SM90_U32x4_STSM_NENSA_39AutoVectorizingCopyWithAssumedAlignmentILi128EEEEEEvvEEEEvNT_6ParamsE --------------------------
	.section	.nv.info._ZN7cutlass13device_kernelINS_4conv6kernel13ConvUniversalINS1_16ConvProblemShapeILNS1_8OperatorE2ELi3EEENS1_10collective14CollectiveConvINS1_47MainloopSm100TmaUmmaWarpSpecializedImplicitGemmILS5_2ELi8ELi3ELi1ELi2EN4cute5tupleIJNSA_1CILi1EEESD_SD_EEEEENSB_IJNSC_ILi64EEENSB_IJNSC_ILi128EEEEEENSB_IJNSC_ILi32EEEEEEEEENS_10tfloat32_tESM_NSA_8TiledMMAINSA_8MMA_AtomIJNSA_17SM100_MMA_TF32_SSISM_SM_fLi64ELi128ELNSA_4UMMA5MajorE1ELSR_1ELNSQ_7ScaleInE0ELSS_0EEEEEENSA_6LayoutISE_NSB_IJNSC_ILi0EEESW_SW_EEEEENSB_IJNSA_10UnderscoreESZ_SZ_EEEEENS7_6detail27Sm100ImplicitGemmTileTraitsINSA_13SM90_TMA_LOADENSA_14ComposedLayoutINSA_7SwizzleILi2ELi5ELi2EEENSA_18smem_ptr_flag_bitsILi32EEENSV_INSB_IJSJ_NSC_ILi4EEEEEENSB_IJSD_SJ_EEEEEEEvEENS13_INSA_20SM90_TMA_LOAD_IM2COLES1E_vEEEENS_8epilogue10collective18CollectiveEpilogueINS1J_23Sm100TmaWarpSpecializedILi4ELi2ELi16ELb1ELb0EEEJSL_NSB_IJNSV_ISG_SD_EENSV_ISJ_SD_EEEEESM_NSB_IJlNSB_IJSD_lllEEESW_EEESM_S1S_NS1J_6fusion15FusionCallbacksIS1N_NS1T_17LinearCombinationISM_fSM_fLNS_15FloatRoundStyleE2EEESL_S1Q_JEEENSA_5SM1004TMEM4LOAD26SM100_TMEM_LOAD_16dp128b8xES14_NS15_INS16_ILi3ELi4ELi3EEES19_NSV_INSB_IJNSC_ILi8EEESJ_EEENSB_IJSJ_SD_EEEEEEENSA_17SM75_U32x4_LDSM_NENSA_14SM90_TMA_STOREES28_NSA_17SM90_U32x4_STSM_NENSA_39AutoVectorizingCopyWithAssumedAlignmentILi128EEEEEEvvEEEEvNT_6ParamsE,"",@"SHT_CUDA_INFO"
	.sectionflags	@""
	.align	4


	//----- nvinfo : EIATTR_CUDA_API_VERSION
	.align		4
        /*0000*/ 	.byte	0x04, 0x37
        /*0002*/ 	.short	(.L_31 - .L_30)
.L_30:
        /*0004*/ 	.word	0x00000082


	//----- nvinfo : EIATTR_KPARAM_INFO
	.align		4
.L_31:
        /*0008*/ 	.byte	0x04, 0x17
        /*000a*/ 	.short	(.L_33 - .L_32)
.L_32:
        /*000c*/ 	.word	0x00000000
        /*0010*/ 	.short	0x0000
        /*0012*/ 	.short	0x0000
        /*0014*/ 	.byte	0x00, 0xf0, 0x01, 0x24


	//----- nvinfo : EIATTR_AT_ENTRY_FRAGMENTS
	.align		4
.L_33:
        /*0018*/ 	.byte	0x04, 0x4f
        /*001a*/ 	.short	(.L_35 - .L_34)


	//   ....[0]....
.L_34:
        /*001c*/ 	.word	0x00000006


	//----- nvinfo : EIATTR_RESERVED_SMEM_USED
	.align		4
.L_35:
        /*0020*/ 	.byte	0x01, 0x41
	.zero		2


	//----- nvinfo : EIATTR_SPARSE_MMA_MASK
	.align		4
        /*0024*/ 	.byte	0x03, 0x50
        /*0026*/ 	.short	0x0000


	//----- nvinfo : EIATTR_TCGEN05_1CTA_USED
	.align		4
        /*0028*/ 	.byte	0x01, 0x51
	.zero		2


	//----- nvinfo : EIATTR_MAXREG_COUNT
	.align		4
        /*002c*/ 	.byte	0x03, 0x1b
        /*002e*/ 	.short	0x00ff


	//----- nvinfo : EIATTR_NUM_BARRIERS
	.align		4
        /*0030*/ 	.byte	0x02, 0x4c
        /*0032*/ 	.byte	0x07
	.zero		1


	//----- nvinfo : EIATTR_EXTERNS
	.align		4
        /*0034*/ 	.byte	0x04, 0x0f
        /*0036*/ 	.short	(.L_37 - .L_36)


	//   ....[0]....
	.align		4
.L_36:
        /*0038*/ 	.word	index@(__assertfail)


	//----- nvinfo : EIATTR_MERCURY_ISA_VERSION
	.align		4
.L_37:
        /*003c*/ 	.byte	0x03, 0x5f
        /*003e*/ 	.short	0x0101


	//----- nvinfo : EIATTR_INT_WARP_WIDE_INSTR_OFFSETS
	.align		4
        /*0040*/ 	.byte	0x04, 0x31
        /*0042*/ 	.short	(.L_39 - .L_38)


	//   ....[0]....
.L_38:
        /*0044*/ 	.word	0x00004710


	//   ....[1]....
        /*0048*/ 	.word	0x00004730


	//   ....[2]....
        /*004c*/ 	.word	0x00004760


	//   ....[3]....
        /*0050*/ 	.word	0x000059e0


	//   ....[4]....
        /*0054*/ 	.word	0x00005a40


	//   ....[5]....
        /*0058*/ 	.word	0x00005b40


	//   ....[6]....
        /*005c*/ 	.word	0x00005bc0


	//   ....[7]....
        /*0060*/ 	.word	0x00005ca0


	//   ....[8]....
        /*0064*/ 	.word	0x00005d30


	//   ....[9]....
        /*0068*/ 	.word	0x00005e20


	//   ....[10]....
        /*006c*/ 	.word	0x00005ed0


	//----- nvinfo : EIATTR_COOP_GROUP_MASK_REGIDS
	.align		4
.L_39:
        /*0070*/ 	.byte	0x04, 0x29
        /*0072*/ 	.short	(.L_41 - .L_40)


	//   ....[0]....
.L_40:
        /*0074*/ 	.word	0xffffffff


	//   ....[1]....
        /*0078*/ 	.word	0xffffffff


	//   ....[2]....
        /*007c*/ 	.word	0xffffffff


	//   ....[3]....
        /*0080*/ 	.word	0xffffffff


	//   ....[4]....
        /*0084*/ 	.word	0xffffffff


	//   ....[5]....
        /*0088*/ 	.word	0xffffffff


	//   ....[6]....
        /*008c*/ 	.word	0xffffffff


	//   ....[7]....
        /*0090*/ 	.word	0xffffffff


	//   ....[8]....
        /*0094*/ 	.word	0xffffffff


	//   ....[9]....
        /*0098*/ 	.word	0xffffffff


	//   ....[10]....
        /*009c*/ 	.word	0xffffffff


	//   ....[11]....
        /*00a0*/ 	.word	0xffffffff


	//----- nvinfo : EIATTR_COOP_GROUP_INSTR_OFFSETS
	.align		4
.L_41:
        /*00a4*/ 	.byte	0x04, 0x28
        /*00a6*/ 	.short	(.L_43 - .L_42)


	//   ....[0]....
.L_42:
        /*00a8*/ 	.word	0x00000090


	//   ....[1]....
        /*00ac*/ 	.word	0x00000500


	//   ....[2]....
        /*00b0*/ 	.word	0x000006f0


	//   ....[3]....
        /*00b4*/ 	.word	0x00000890


	//   ....[4]....
        /*00b8*/ 	.word	0x00000990


	//   ....[5]....
        /*00bc*/ 	.word	0x00000ae0


	//   ....[6]....
        /*00c0*/ 	.word	0x00002b90


	//   ....[7]....
        /*00c4*/ 	.word	0x00003a60


	//   ....[8]....
        /*00c8*/ 	.word	0x00003c70


	//   ....[9]....
        /*00cc*/ 	.word	0x00003ca0


	//   ....[10]....
        /*00d0*/ 	.word	0x000045f0


	//   ....[11]....
        /*00d4*/ 	.word	0x00004830


	//----- nvinfo : EIATTR_VRC_CTA_INIT_COUNT
	.align		4
.L_43:
        /*00d8*/ 	.byte	0x02, 0x4a
        /*00da*/ 	.byte	0x80
	.zero		1


	//----- nvinfo : EIATTR_SYSCALL_OFFSETS
	.align		4
        /*00dc*/ 	.byte	0x04, 0x46
        /*00de*/ 	.short	(.L_45 - .L_44)


	//   ....[0]....
.L_44:
        /*00e0*/ 	.word	0x00007160


	//   ....[1]....
        /*00e4*/ 	.word	0x00007250


	//   ....[2]....
        /*00e8*/ 	.word	0x00007a80


	//   ....[3]....
        /*00ec*/ 	.word	0x00008440


	//   ....[4]....
        /*00f0*/ 	.word	0x00008d90


	//   ....[5]....
        /*00f4*/ 	.word	0x000096d0


	//----- nvinfo : EIATTR_MBARRIER_INSTR_OFFSETS
	.align		4
.L_45:
        /*00f8*/ 	.byte	0x04, 0x39
        /*00fa*/ 	.short	(.L_47 - .L_46)


	//   ....[0]....
.L_46:
        /*00fc*/ 	.word	0x000005e0
        /*0100*/ 	.word	0x000000ff
        /*0104*/ 	.word	0x00000000
        /*0108*/ 	.short	0x0100
        /*010a*/ 	.byte	0x04
	.zero		1


	//   ....[1]....
        /*010c*/ 	.word	0x000005f0
        /*0110*/ 	.word	0x000000ff
        /*0114*/ 	.word	0x00000040
        /*0118*/ 	.short	0x0100
        /*011a*/ 	.byte	0x04
	.zero		1


	//   ....[2]....
        /*011c*/ 	.word	0x00000600
        /*0120*/ 	.word	0x000000ff
        /*0124*/ 	.word	0x00000008
        /*0128*/ 	.short	0x0100
        /*012a*/ 	.byte	0x04
	.zero		1


	//   ....[3]....
        /*012c*/ 	.word	0x00000610
        /*0130*/ 	.word	0x000000ff
        /*0134*/ 	.word	0x00000048
        /*0138*/ 	.short	0x0100
        /*013a*/ 	.byte	0x04
	.zero		1


	//   ....[4]....
        /*013c*/ 	.word	0x00000620
        /*0140*/ 	.word	0x000000ff
        /*0144*/ 	.word	0x00000010
        /*0148*/ 	.short	0x0100
        /*014a*/ 	.byte	0x04
	.zero		1


	//   ....[5]....
        /*014c*/ 	.word	0x00000630
        /*0150*/ 	.word	0x000000ff
        /*0154*/ 	.word	0x00000050
        /*0158*/ 	.short	0x0100
        /*015a*/ 	.byte	0x04
	.zero		1


	//   ....[6]....
        /*015c*/ 	.word	0x00000640
        /*0160*/ 	.word	0x000000ff
        /*0164*/ 	.word	0x00000018
        /*0168*/ 	.short	0x0100
        /*016a*/ 	.byte	0x04
	.zero		1


	//   ....[7]....
        /*016c*/ 	.word	0x00000650
        /*0170*/ 	.word	0x000000ff
        /*0174*/ 	.word	0x00000058
        /*0178*/ 	.short	0x0100
        /*017a*/ 	.byte	0x04
	.zero		1


	//   ....[8]....
        /*017c*/ 	.word	0x00000660
        /*0180*/ 	.word	0x000000ff
        /*0184*/ 	.word	0x00000020
        /*0188*/ 	.short	0x0100
        /*018a*/ 	.byte	0x04
	.zero		1


	//   ....[9]....
        /*018c*/ 	.word	0x00000670
        /*0190*/ 	.word	0x000000ff
        /*0194*/ 	.word	0x00000060
        /*0198*/ 	.short	0x0100
        /*019a*/ 	.byte	0x04
	.zero		1


	//   ....[10]....
        /*019c*/ 	.word	0x00000680
        /*01a0*/ 	.word	0x000000ff
        /*01a4*/ 	.word	0x00000028
        /*01a8*/ 	.short	0x0100
        /*01aa*/ 	.byte	0x04
	.zero		1


	//   ....[11]....
        /*01ac*/ 	.word	0x00000690
        /*01b0*/ 	.word	0x000000ff
        /*01b4*/ 	.word	0x00000068
        /*01b8*/ 	.short	0x0100
        /*01ba*/ 	.byte	0x04
	.zero		1


	//   ....[12]....
        /*01bc*/ 	.word	0x000006a0
        /*01c0*/ 	.word	0x000000ff
        /*01c4*/ 	.word	0x00000030
        /*01c8*/ 	.short	0x0100
        /*01ca*/ 	.byte	0x04
	.zero		1


	//   ....[13]....
        /*01cc*/ 	.word	0x000006b0
        /*01d0*/ 	.word	0x000000ff
        /*01d4*/ 	.word	0x00000070
        /*01d8*/ 	.short	0x0100
        /*01da*/ 	.byte	0x04
	.zero		1


	//   ....[14]....
        /*01dc*/ 	.word	0x000006c0
        /*01e0*/ 	.word	0x000000ff
        /*01e4*/ 	.word	0x00000038
        /*01e8*/ 	.short	0x0100
        /*01ea*/ 	.byte	0x04
	.zero		1


	//   ....[15]....
        /*01ec*/ 	.word	0x000006d0
        /*01f0*/ 	.word	0x000000ff
        /*01f4*/ 	.word	0x00000078
        /*01f8*/ 	.short	0x0100
        /*01fa*/ 	.byte	0x04
	.zero		1


	//   ....[16]....
        /*01fc*/ 	.word	0x00000800
        /*0200*/ 	.word	0x000000ff
        /*0204*/ 	.word	0x00000080
        /*0208*/ 	.short	0x0100
        /*020a*/ 	.byte	0x04
	.zero		1


	//   ....[17]....
        /*020c*/ 	.word	0x00000810
        /*0210*/ 	.word	0x000000ff
        /*0214*/ 	.word	0x000000a0
        /*0218*/ 	.short	0x0100
        /*021a*/ 	.byte	0x04
	.zero		1


	//   ....[18]....
        /*021c*/ 	.word	0x00000820
        /*0220*/ 	.word	0x000000ff
        /*0224*/ 	.word	0x00000088
        /*0228*/ 	.short	0x0100
        /*022a*/ 	.byte	0x04
	.zero		1


	//   ....[19]....
        /*022c*/ 	.word	0x00000830
        /*0230*/ 	.word	0x000000ff
        /*0234*/ 	.word	0x000000a8
        /*0238*/ 	.short	0x0100
        /*023a*/ 	.byte	0x04
	.zero		1


	//   ....[20]....
        /*023c*/ 	.word	0x00000840
        /*0240*/ 	.word	0x000000ff
        /*0244*/ 	.word	0x00000090
        /*0248*/ 	.short	0x0100
        /*024a*/ 	.byte	0x04
	.zero		1


	//   ....[21]....
        /*024c*/ 	.word	0x00000850
        /*0250*/ 	.word	0x000000ff
        /*0254*/ 	.word	0x000000b0
        /*0258*/ 	.short	0x0100
        /*025a*/ 	.byte	0x04
	.zero		1


	//   ....[22]....
        /*025c*/ 	.word	0x00000860
        /*0260*/ 	.word	0x000000ff
        /*0264*/ 	.word	0x00000098
        /*0268*/ 	.short	0x0100
        /*026a*/ 	.byte	0x04
	.zero		1


	//   ....[23]....
        /*026c*/ 	.word	0x00000870
        /*0270*/ 	.word	0x000000ff
        /*0274*/ 	.word	0x000000b8
        /*0278*/ 	.short	0x0100
        /*027a*/ 	.byte	0x04
	.zero		1


	//   ....[24]....
        /*027c*/ 	.word	0x00000960
        /*0280*/ 	.word	0x000000ff
        /*0284*/ 	.word	0x000000c0
        /*0288*/ 	.short	0x0100
        /*028a*/ 	.byte	0x06
	.zero		1


	//   ....[25]....
        /*028c*/ 	.word	0x00000970
        /*0290*/ 	.word	0x000000ff
        /*0294*/ 	.word	0x000000c8
        /*0298*/ 	.short	0x0100
        /*029a*/ 	.byte	0x06
	.zero		1


	//   ....[26]....
        /*029c*/ 	.word	0x00000ab0
        /*02a0*/ 	.word	0x000000ff
        /*02a4*/ 	.word	0x000000d0
        /*02a8*/ 	.short	0x0100
        /*02aa*/ 	.byte	0x06
	.zero		1


	//   ....[27]....
        /*02ac*/ 	.word	0x00000ac0
        /*02b0*/ 	.word	0x000000ff
        /*02b4*/ 	.word	0x000000d8
        /*02b8*/ 	.short	0x0100
        /*02ba*/ 	.byte	0x06
	.zero		1


	//   ....[28]....
        /*02bc*/ 	.word	0x00000c10
        /*02c0*/ 	.word	0x000000ff
        /*02c4*/ 	.word	0x000000e0
        /*02c8*/ 	.short	0x0100
        /*02ca*/ 	.byte	0x04
	.zero		1


	//   ....[29]....
        /*02cc*/ 	.word	0x00000c20
        /*02d0*/ 	.word	0x000000ff
        /*02d4*/ 	.word	0x000000f0
        /*02d8*/ 	.short	0x0100
        /*02da*/ 	.byte	0x04
	.zero		1


	//   ....[30]....
        /*02dc*/ 	.word	0x00000c30
        /*02e0*/ 	.word	0x000000ff
        /*02e4*/ 	.word	0x000000e8
        /*02e8*/ 	.short	0x0100
        /*02ea*/ 	.byte	0x04
	.zero		1


	//   ....[31]....
        /*02ec*/ 	.word	0x00000c40
        /*02f0*/ 	.word	0x000000ff
        /*02f4*/ 	.word	0x000000f8
        /*02f8*/ 	.short	0x0100
        /*02fa*/ 	.byte	0x04
	.zero		1


	//   ....[32]....
        /*02fc*/ 	.word	0x00001a80
        /*0300*/ 	.word	0x000000ff
        /*0304*/ 	.word	0x00000040
        /*0308*/ 	.short	0x010a
        /*030a*/ 	.byte	0x08
	.zero		1


	//   ....[33]....
        /*030c*/ 	.word	0x00001e40
        /*0310*/ 	.word	0x000000ff
        /*0314*/ 	.word	0x00000040
        /*0318*/ 	.short	0x010a
        /*031a*/ 	.byte	0x35
	.zero		1


	//   ....[34]....
        /*031c*/ 	.word	0x00001fc0
        /*0320*/ 	.word	0x000000ff
        /*0324*/ 	.word	0x00000040
        /*0328*/ 	.short	0x010a
        /*032a*/ 	.byte	0x09
	.zero		1


	//   ....[35]....
        /*032c*/ 	.word	0x000023d0
        /*0330*/ 	.word	0x000000ff
        /*0334*/ 	.word	0x000000c8
        /*0338*/ 	.short	0x0101
        /*033a*/ 	.byte	0x39
	.zero		1


	//   ....[36]....
        /*033c*/ 	.word	0x00002400
        /*0340*/ 	.word	0x000000ff
        /*0344*/ 	.word	0x00000040
        /*0348*/ 	.short	0x010a
        /*034a*/ 	.byte	0x04
	.zero		1


	//   ....[37]....
        /*034c*/ 	.word	0x00002620
        /*0350*/ 	.word	0x000000ff
        /*0354*/ 	.word	0x00000040
        /*0358*/ 	.short	0x010a
        /*035a*/ 	.byte	0x35
	.zero		1


	//   ....[38]....
        /*035c*/ 	.word	0x000027a0
        /*0360*/ 	.word	0x000000ff
        /*0364*/ 	.word	0x00000040
        /*0368*/ 	.short	0x010a
        /*036a*/ 	.byte	0x08
	.zero		1


	//   ....[39]....
        /*036c*/ 	.word	0x00002ba0
        /*0370*/ 	.word	0x000000ff
        /*0374*/ 	.word	0x000000d0
        /*0378*/ 	.short	0x010a
        /*037a*/ 	.byte	0x39
	.zero		1


	//   ....[40]....
        /*037c*/ 	.word	0x00002c60
        /*0380*/ 	.word	0x000000ff
        /*0384*/ 	.word	0x00000000
        /*0388*/ 	.short	0x0101
        /*038a*/ 	.byte	0x04
	.zero		1


	//   ....[41]....
        /*038c*/ 	.word	0x00003250
        /*0390*/ 	.word	0x000000ff
        /*0394*/ 	.word	0x00000000
        /*0398*/ 	.short	0x010a
        /*039a*/ 	.byte	0x04
	.zero		1


	//   ....[42]....
        /*039c*/ 	.word	0x000032f0
        /*03a0*/ 	.word	0x000000ff
        /*03a4*/ 	.word	0x00000000
        /*03a8*/ 	.short	0x010a
        /*03aa*/ 	.byte	0x05
	.zero		1


	//   ....[43]....
        /*03ac*/ 	.word	0x00003390
        /*03b0*/ 	.word	0x000000ff
        /*03b4*/ 	.word	0x00000000
        /*03b8*/ 	.short	0x010a
        /*03ba*/ 	.byte	0x05
	.zero		1


	//   ....[44]....
        /*03bc*/ 	.word	0x00003430
        /*03c0*/ 	.word	0x000000ff
        /*03c4*/ 	.word	0x00000000
        /*03c8*/ 	.short	0x010a
        /*03ca*/ 	.byte	0x05
	.zero		1


	//   ....[45]....
        /*03cc*/ 	.word	0x000034d0
        /*03d0*/ 	.word	0x000000ff
        /*03d4*/ 	.word	0x00000000
        /*03d8*/ 	.short	0x010a
        /*03da*/ 	.byte	0x05
	.zero		1


	//   ....[46]....
        /*03dc*/ 	.word	0x00003570
        /*03e0*/ 	.word	0x000000ff
        /*03e4*/ 	.word	0x00000000
        /*03e8*/ 	.short	0x010a
        /*03ea*/ 	.byte	0x05
	.zero		1


	//   ....[47]....
        /*03ec*/ 	.word	0x00003610
        /*03f0*/ 	.word	0x000000ff
        /*03f4*/ 	.word	0x00000000
        /*03f8*/ 	.short	0x010a
        /*03fa*/ 	.byte	0x05
	.zero		1


	//   ....[48]....
        /*03fc*/ 	.word	0x000036c0
        /*0400*/ 	.word	0x00000000
        /*0404*/ 	.word	0x00000000
        /*0408*/ 	.short	0x010a
        /*040a*/ 	.byte	0xff
	.zero		1


	//   ....[49]....
        /*040c*/ 	.word	0x00003810
        /*0410*/ 	.word	0x000000ff
        /*0414*/ 	.word	0x000000d8
        /*0418*/ 	.short	0x010a
        /*041a*/ 	.byte	0x04
	.zero		1


	//   ....[50]....
        /*041c*/ 	.word	0x000038b0
        /*0420*/ 	.word	0x000000ff
        /*0424*/ 	.word	0x000000d0
        /*0428*/ 	.short	0x010a
        /*042a*/ 	.byte	0x04
	.zero		1


	//   ....[51]....
        /*042c*/ 	.word	0x00003950
        /*0430*/ 	.word	0x000000ff
        /*0434*/ 	.word	0x00000000
        /*0438*/ 	.short	0x0101
        /*043a*/ 	.byte	0x05
	.zero		1


	//   ....[52]....
        /*043c*/ 	.word	0x00003990
        /*0440*/ 	.word	0x000000ff
        /*0444*/ 	.word	0x000000d8
        /*0448*/ 	.short	0x0106
        /*044a*/ 	.byte	0x04
	.zero		1


	//   ....[53]....
        /*044c*/ 	.word	0x000039d0
        /*0450*/ 	.word	0x00000000
        /*0454*/ 	.word	0x000000d8
        /*0458*/ 	.short	0x010a
        /*045a*/ 	.byte	0xff
	.zero		1


	//   ....[54]....
        /*045c*/ 	.word	0x00003f30
        /*0460*/ 	.word	0x000000ff
        /*0464*/ 	.word	0x000000d0
        /*0468*/ 	.short	0x010a
        /*046a*/ 	.byte	0x15
	.zero		1


	//   ....[55]....
        /*046c*/ 	.word	0x00003fe0
        /*0470*/ 	.word	0x000000ff
        /*0474*/ 	.word	0x00000000
        /*0478*/ 	.short	0x0101
        /*047a*/ 	.byte	0x23
	.zero		1


	//   ....[56]....
        /*047c*/ 	.word	0x00003ff0
        /*0480*/ 	.word	0x000000ff
        /*0484*/ 	.word	0x000000f0
        /*0488*/ 	.short	0x010a
        /*048a*/ 	.byte	0x19
	.zero		1


	//   ....[57]....
        /*048c*/ 	.word	0x00004080
        /*0490*/ 	.word	0x000000ff
        /*0494*/ 	.word	0x00000000
        /*0498*/ 	.short	0x010a
        /*049a*/ 	.byte	0x04
	.zero		1


	//   ....[58]....
        /*049c*/ 	.word	0x00004120
        /*04a0*/ 	.word	0x000000ff
        /*04a4*/ 	.word	0x00000000
        /*04a8*/ 	.short	0x010a
        /*04aa*/ 	.byte	0x11
	.zero		1


	//   ....[59]....
        /*04ac*/ 	.word	0x00004270
        /*04b0*/ 	.word	0x000000ff
        /*04b4*/ 	.word	0x00000000
        /*04b8*/ 	.short	0x010a
        /*04ba*/ 	.byte	0x04
	.zero		1


	//   ....[60]....
        /*04bc*/ 	.word	0x00004540
        /*04c0*/ 	.word	0x000000ff
        /*04c4*/ 	.word	0x00000000
        /*04c8*/ 	.short	0x010a
        /*04ca*/ 	.byte	0x04
	.zero		1


	//   ....[61]....
        /*04cc*/ 	.word	0x000045d0
        /*04d0*/ 	.word	0x000000ff
        /*04d4*/ 	.word	0x00000000
        /*04d8*/ 	.short	0x010a
        /*04da*/ 	.byte	0x04
	.zero		1


	//   ....[62]....
        /*04dc*/ 	.word	0x00004dc0
        /*04e0*/ 	.word	0x000000ff
        /*04e4*/ 	.word	0x000000d0
        /*04e8*/ 	.short	0x010a
        /*04ea*/ 	.byte	0x14
	.zero		1


	//   ....[63]....
        /*04ec*/ 	.word	0x00004e60
        /*04f0*/ 	.word	0x000000ff
        /*04f4*/ 	.word	0x00000000
        /*04f8*/ 	.short	0x0101
        /*04fa*/ 	.byte	0x30
	.zero		1


	//   ....[64]....
        /*04fc*/ 	.word	0x00005390
        /*0500*/ 	.word	0x000000ff
        /*0504*/ 	.word	0x000000c8
        /*0508*/ 	.short	0x010a
        /*050a*/ 	.byte	0x14
	.zero		1


	//   ....[65]....
        /*050c*/ 	.word	0x00005980
        /*0510*/ 	.word	0x000000ff
        /*0514*/ 	.word	0x000000a0
        /*0518*/ 	.short	0x010a
        /*051a*/ 	.byte	0x14
	.zero		1


	//   ....[66]....
        /*051c*/ 	.word	0x00005af0
        /*0520*/ 	.word	0x000000ff
        /*0524*/ 	.word	0x00000080
        /*0528*/ 	.short	0x010b
        /*052a*/ 	.byte	0x14
	.zero		1


	//   ....[67]....
        /*052c*/ 	.word	0x00005b00
        /*0530*/ 	.word	0x000000ff
        /*0534*/ 	.word	0x00000000
        /*0538*/ 	.short	0x0101
        /*053a*/ 	.byte	0x36
	.zero		1


	//   ....[68]....
        /*053c*/ 	.word	0x00005b10
        /*0540*/ 	.word	0x000000ff
        /*0544*/ 	.word	0x000000a8
        /*0548*/ 	.short	0x010a
        /*054a*/ 	.byte	0x14
	.zero		1


	//   ....[69]....
        /*054c*/ 	.word	0x00005c50
        /*0550*/ 	.word	0x000000ff
        /*0554*/ 	.word	0x00000088
        /*0558*/ 	.short	0x010b
        /*055a*/ 	.byte	0x14
	.zero		1


	//   ....[70]....
        /*055c*/ 	.word	0x00005c60
        /*0560*/ 	.word	0x000000ff
        /*0564*/ 	.word	0x00000000
        /*0568*/ 	.short	0x0101
        /*056a*/ 	.byte	0x35
	.zero		1


	//   ....[71]....
        /*056c*/ 	.word	0x00005c70
        /*0570*/ 	.word	0x000000ff
        /*0574*/ 	.word	0x000000b0
        /*0578*/ 	.short	0x010a
        /*057a*/ 	.byte	0x14
	.zero		1


	//   ....[72]....
        /*057c*/ 	.word	0x00005dd0
        /*0580*/ 	.word	0x000000ff
        /*0584*/ 	.word	0x00000090
        /*0588*/ 	.short	0x010b
        /*058a*/ 	.byte	0x14
	.zero		1


	//   ....[73]....
        /*058c*/ 	.word	0x00005de0
        /*0590*/ 	.word	0x000000ff
        /*0594*/ 	.word	0x00000000
        /*0598*/ 	.short	0x0101
        /*059a*/ 	.byte	0x34
	.zero		1


	//   ....[74]....
        /*059c*/ 	.word	0x00005df0
        /*05a0*/ 	.word	0x000000ff
        /*05a4*/ 	.word	0x000000b8
        /*05a8*/ 	.short	0x010a
        /*05aa*/ 	.byte	0x14
	.zero		1


	//   ....[75]....
        /*05ac*/ 	.word	0x00005f70
        /*05b0*/ 	.word	0x000000ff
        /*05b4*/ 	.word	0x00000098
        /*05b8*/ 	.short	0x010b
        /*05ba*/ 	.byte	0x14
	.zero		1


	//   ....[76]....
        /*05bc*/ 	.word	0x00005f80
        /*05c0*/ 	.word	0x000000ff
        /*05c4*/ 	.word	0x00000000
        /*05c8*/ 	.short	0x0101
        /*05ca*/ 	.byte	0x33
	.zero		1


	//   ....[77]....
        /*05cc*/ 	.word	0x00005fb0
        /*05d0*/ 	.word	0x000000ff
        /*05d4*/ 	.word	0x000000a0
        /*05d8*/ 	.short	0x010a
        /*05da*/ 	.byte	0x14
	.zero		1


	//   ....[78]....
        /*05dc*/ 	.word	0x00005fd0
        /*05e0*/ 	.word	0x000000ff
        /*05e4*/ 	.word	0x000000a8
        /*05e8*/ 	.short	0x010a
        /*05ea*/ 	.byte	0x14
	.zero		1


	//   ....[79]....
        /*05ec*/ 	.word	0x00005ff0
        /*05f0*/ 	.word	0x000000ff
        /*05f4*/ 	.word	0x000000b0
        /*05f8*/ 	.short	0x010a
        /*05fa*/ 	.byte	0x14
	.zero		1


	//   ....[80]....
        /*05fc*/ 	.word	0x00006030
        /*0600*/ 	.word	0x00000000
        /*0604*/ 	.word	0x000000b8
        /*0608*/ 	.short	0x010a
        /*060a*/ 	.byte	0xff
	.zero		1


	//   ....[81]....
        /*060c*/ 	.word	0x000063d0
        /*0610*/ 	.word	0x000000ff
        /*0614*/ 	.word	0x000000d0
        /*0618*/ 	.short	0x010a
        /*061a*/ 	.byte	0x31
	.zero		1


	//   ....[82]....
        /*061c*/ 	.word	0x00006490
        /*0620*/ 	.word	0x000000ff
        /*0624*/ 	.word	0x00000000
        /*0628*/ 	.short	0x0101
        /*062a*/ 	.byte	0x04
	.zero		1


	//   ....[83]....
        /*062c*/ 	.word	0x00007710
        /*0630*/ 	.word	0x000000ff
        /*0634*/ 	.word	0x00000080
        /*0638*/ 	.short	0x010a
        /*063a*/ 	.byte	0x31
	.zero		1


	//   ....[84]....
        /*063c*/ 	.word	0x00007750
        /*0640*/ 	.word	0x00000053
        /*0644*/ 	.word	0x000000e0
        /*0648*/ 	.short	0x010a
        /*064a*/ 	.byte	0xff
	.zero		1


	//   ....[85]....
        /*064c*/ 	.word	0x00007860
        /*0650*/ 	.word	0x000000ff
        /*0654*/ 	.word	0x00000080
        /*0658*/ 	.short	0x010a
        /*065a*/ 	.byte	0x31
	.zero		1


	//   ....[86]....
        /*065c*/ 	.word	0x00007960
        /*0660*/ 	.word	0x00000053
        /*0664*/ 	.word	0x000000e0
        /*0668*/ 	.short	0x010a
        /*066a*/ 	.byte	0xff
	.zero		1


	//   ....[87]....
        /*066c*/ 	.word	0x00008160
        /*0670*/ 	.word	0x00000000
        /*0674*/ 	.word	0x00000000
        /*0678*/ 	.short	0x0101
        /*067a*/ 	.byte	0xff
	.zero		1


	//   ....[88]....
        /*067c*/ 	.word	0x00008170
        /*0680*/ 	.word	0x00000003
        /*0684*/ 	.word	0x00000080
        /*0688*/ 	.short	0x010a
        /*068a*/ 	.byte	0xff
	.zero		1


	//   ....[89]....
        /*068c*/ 	.word	0x00008240
        /*0690*/ 	.word	0x00000003
        /*0694*/ 	.word	0x00000080
        /*0698*/ 	.short	0x010a
        /*069a*/ 	.byte	0xff
	.zero		1


	//   ....[90]....
        /*069c*/ 	.word	0x00008ab0
        /*06a0*/ 	.word	0x00000028
        /*06a4*/ 	.word	0x00000000
        /*06a8*/ 	.short	0x0101
        /*06aa*/ 	.byte	0xff
	.zero		1


	//   ....[91]....
        /*06ac*/ 	.word	0x00008ad0
        /*06b0*/ 	.word	0x0000005b
        /*06b4*/ 	.word	0x00000080
        /*06b8*/ 	.short	0x010a
        /*06ba*/ 	.byte	0xff
	.zero		1


	//   ....[92]....
        /*06bc*/ 	.word	0x00008b90
        /*06c0*/ 	.word	0x0000005b
        /*06c4*/ 	.word	0x00000080
        /*06c8*/ 	.short	0x010a
        /*06ca*/ 	.byte	0xff
	.zero		1


	//   ....[93]....
        /*06cc*/ 	.word	0x000093f0
        /*06d0*/ 	.word	0x0000005c
        /*06d4*/ 	.word	0x00000000
        /*06d8*/ 	.short	0x0101
        /*06da*/ 	.byte	0xff
	.zero		1


	//   ....[94]....
        /*06dc*/ 	.word	0x00009410
        /*06e0*/ 	.word	0x0000005d
        /*06e4*/ 	.word	0x00000080
        /*06e8*/ 	.short	0x010a
        /*06ea*/ 	.byte	0xff
	.zero		1


	//   ....[95]....
        /*06ec*/ 	.word	0x000094d0
        /*06f0*/ 	.word	0x0000005d
        /*06f4*/ 	.word	0x00000080
        /*06f8*/ 	.short	0x010a
        /*06fa*/ 	.byte	0xff
	.zero		1


	//   ....[96]....
        /*06fc*/ 	.word	0x00009ab0
        /*0700*/ 	.word	0x000000ff
        /*0704*/ 	.word	0x00000000
        /*0708*/ 	.short	0x0101
        /*070a*/ 	.byte	0x04
	.zero		1


	//   ....[97]....
        /*070c*/ 	.word	0x00009da0
        /*0710*/ 	.word	0x00000002
        /*0714*/ 	.word	0x00000000
        /*0718*/ 	.short	0x0101
        /*071a*/ 	.byte	0xff
	.zero		1


	//   ....[98]....
        /*071c*/ 	.word	0x0000a020
        /*0720*/ 	.word	0x000000ff
        /*0724*/ 	.word	0x00000000
        /*0728*/ 	.short	0x0101
        /*072a*/ 	.byte	0x04
	.zero		1


	//   ....[99]....
        /*072c*/ 	.word	0x0000a050
        /*0730*/ 	.word	0x00000000
        /*0734*/ 	.word	0x00000040
        /*0738*/ 	.short	0x010a
        /*073a*/ 	.byte	0xff
	.zero		1


	//   ....[100]....
        /*073c*/ 	.word	0x0000a0b0
        /*0740*/ 	.word	0x00000000
        /*0744*/ 	.word	0x00000040
        /*0748*/ 	.short	0x010a
        /*074a*/ 	.byte	0xff
	.zero		1


	//   ....[101]....
        /*074c*/ 	.word	0x0000a110
        /*0750*/ 	.word	0x00000000
        /*0754*/ 	.word	0x000000d0
        /*0758*/ 	.short	0x010a
        /*075a*/ 	.byte	0xff
	.zero		1


	//   ....[102]....
        /*075c*/ 	.word	0x0000a170
        /*0760*/ 	.word	0x00000000
        /*0764*/ 	.word	0x00000000
        /*0768*/ 	.short	0x010a
        /*076a*/ 	.byte	0xff
	.zero		1


	//   ....[103]....
        /*076c*/ 	.word	0x0000a1d0
        /*0770*/ 	.word	0x00000000
        /*0774*/ 	.word	0x00000000
        /*0778*/ 	.short	0x010a
        /*077a*/ 	.byte	0xff
	.zero		1


	//   ....[104]....
        /*077c*/ 	.word	0x0000a230
        /*0780*/ 	.word	0x00000000
        /*0784*/ 	.word	0x00000000
        /*0788*/ 	.short	0x010a
        /*078a*/ 	.byte	0xff
	.zero		1


	//   ....[105]....
        /*078c*/ 	.word	0x0000a290
        /*0790*/ 	.word	0x00000000
        /*0794*/ 	.word	0x00000000
        /*0798*/ 	.short	0x010a
        /*079a*/ 	.byte	0xff
	.zero		1


	//   ....[106]....
        /*079c*/ 	.word	0x0000a2f0
        /*07a0*/ 	.word	0x00000000
        /*07a4*/ 	.word	0x00000000
        /*07a8*/ 	.short	0x010a
        /*07aa*/ 	.byte	0xff
	.zero		1


	//   ....[107]....
        /*07ac*/ 	.word	0x0000a350
        /*07b0*/ 	.word	0x00000000
        /*07b4*/ 	.word	0x00000000
        /*07b8*/ 	.short	0x010a
        /*07ba*/ 	.byte	0xff
	.zero		1


	//   ....[108]....
        /*07bc*/ 	.word	0x0000a3b0
        /*07c0*/ 	.word	0x00000000
        /*07c4*/ 	.word	0x00000000
        /*07c8*/ 	.short	0x010a
        /*07ca*/ 	.byte	0xff
	.zero		1


	//   ....[109]....
        /*07cc*/ 	.word	0x0000a410
        /*07d0*/ 	.word	0x00000004
        /*07d4*/ 	.word	0x000000d8
        /*07d8*/ 	.short	0x010a
        /*07da*/ 	.byte	0xff
	.zero		1


	//   ....[110]....
        /*07dc*/ 	.word	0x0000a470
        /*07e0*/ 	.word	0x00000004
        /*07e4*/ 	.word	0x000000d0
        /*07e8*/ 	.short	0x010a
        /*07ea*/ 	.byte	0xff
	.zero		1


	//   ....[111]....
        /*07ec*/ 	.word	0x0000a4d0
        /*07f0*/ 	.word	0x00000000
        /*07f4*/ 	.word	0x000000d0
        /*07f8*/ 	.short	0x010a
        /*07fa*/ 	.byte	0xff
	.zero		1


	//   ....[112]....
        /*07fc*/ 	.word	0x0000a530
        /*0800*/ 	.word	0x00000005
        /*0804*/ 	.word	0x000000f0
        /*0808*/ 	.short	0x010a
        /*080a*/ 	.byte	0xff
	.zero		1


	//   ....[113]....
        /*080c*/ 	.word	0x0000a590
        /*0810*/ 	.word	0x00000000
        /*0814*/ 	.word	0x00000000
        /*0818*/ 	.short	0x010a
        /*081a*/ 	.byte	0xff
	.zero		1


	//   ....[114]....
        /*081c*/ 	.word	0x0000a5f0
        /*0820*/ 	.word	0x00000000
        /*0824*/ 	.word	0x00000000
        /*0828*/ 	.short	0x010a
        /*082a*/ 	.byte	0xff
	.zero		1


	//   ....[115]....
        /*082c*/ 	.word	0x0000a650
        /*0830*/ 	.word	0x00000000
        /*0834*/ 	.word	0x00000000
        /*0838*/ 	.short	0x010a
        /*083a*/ 	.byte	0xff
	.zero		1


	//   ....[116]....
        /*083c*/ 	.word	0x0000a6b0
        /*0840*/ 	.word	0x00000000
        /*0844*/ 	.word	0x000000d0
        /*0848*/ 	.short	0x010a
        /*084a*/ 	.byte	0xff
	.zero		1


	//   ....[117]....
        /*084c*/ 	.word	0x0000a710
        /*0850*/ 	.word	0x00000003
        /*0854*/ 	.word	0x000000c8
        /*0858*/ 	.short	0x010a
        /*085a*/ 	.byte	0xff
	.zero		1


	//   ....[118]....
        /*085c*/ 	.word	0x0000a770
        /*0860*/ 	.word	0x00000000
        /*0864*/ 	.word	0x000000a0
        /*0868*/ 	.short	0x010a
        /*086a*/ 	.byte	0xff
	.zero		1


	//   ....[119]....
        /*086c*/ 	.word	0x0000a7d0
        /*0870*/ 	.word	0x00000000
        /*0874*/ 	.word	0x000000a8
        /*0878*/ 	.short	0x010a
        /*087a*/ 	.byte	0xff
	.zero		1


	//   ....[120]....
        /*087c*/ 	.word	0x0000a830
        /*0880*/ 	.word	0x00000000
        /*0884*/ 	.word	0x000000b0
        /*0888*/ 	.short	0x010a
        /*088a*/ 	.byte	0xff
	.zero		1


	//   ....[121]....
        /*088c*/ 	.word	0x0000a890
        /*0890*/ 	.word	0x00000000
        /*0894*/ 	.word	0x000000b8
        /*0898*/ 	.short	0x010a
        /*089a*/ 	.byte	0xff
	.zero		1


	//   ....[122]....
        /*089c*/ 	.word	0x0000a8f0
        /*08a0*/ 	.word	0x00000000
        /*08a4*/ 	.word	0x000000a0
        /*08a8*/ 	.short	0x010a
        /*08aa*/ 	.byte	0xff
	.zero		1


	//   ....[123]....
        /*08ac*/ 	.word	0x0000a950
        /*08b0*/ 	.word	0x00000000
        /*08b4*/ 	.word	0x000000a8
        /*08b8*/ 	.short	0x010a
        /*08ba*/ 	.byte	0xff
	.zero		1


	//   ....[124]....
        /*08bc*/ 	.word	0x0000a9b0
        /*08c0*/ 	.word	0x00000000
        /*08c4*/ 	.word	0x000000b0
        /*08c8*/ 	.short	0x010a
        /*08ca*/ 	.byte	0xff
	.zero		1


	//   ....[125]....
        /*08cc*/ 	.word	0x0000aa10
        /*08d0*/ 	.word	0x00000000
        /*08d4*/ 	.word	0x000000d0
        /*08d8*/ 	.short	0x010a
        /*08da*/ 	.byte	0xff
	.zero		1


	//   ....[126]....
        /*08dc*/ 	.word	0x0000aa70
        /*08e0*/ 	.word	0x00000002
        /*08e4*/ 	.word	0x00000080
        /*08e8*/ 	.short	0x010a
        /*08ea*/ 	.byte	0xff
	.zero		1


	//   ....[127]....
        /*08ec*/ 	.word	0x0000aac0
        /*08f0*/ 	.word	0x00000053
        /*08f4*/ 	.word	0x000000e0
        /*08f8*/ 	.short	0x010a
        /*08fa*/ 	.byte	0xff
	.zero		1


	//   ....[128]....
        /*08fc*/ 	.word	0x0000ab10
        /*0900*/ 	.word	0x00000003
        /*0904*/ 	.word	0x00000080
        /*0908*/ 	.short	0x010a
        /*090a*/ 	.byte	0xff
	.zero		1


	//   ....[129]....
        /*090c*/ 	.word	0x0000ab60
        /*0910*/ 	.word	0x0000005b
        /*0914*/ 	.word	0x00000080
        /*0918*/ 	.short	0x010a
        /*091a*/ 	.byte	0xff
	.zero		1


	//   ....[130]....
        /*091c*/ 	.word	0x0000abb0
        /*0920*/ 	.word	0x0000005d
        /*0924*/ 	.word	0x00000080
        /*0928*/ 	.short	0x010a
        /*092a*/ 	.byte	0xff
	.zero		1


	//----- nvinfo : EIATTR_NUM_MBARRIERS
	.align		4
.L_47:
        /*092c*/ 	.byte	0x03, 0x38
        /*092e*/ 	.short	0x0020


	//----- nvinfo : EIATTR_EXIT_INSTR_OFFSETS
	.align		4
        /*0930*/ 	.byte	0x04, 0x1c
        /*0932*/ 	.short	(.L_49 - .L_48)


	//   ....[0]....
.L_48:
        /*0934*/ 	.word	0x000036f0


	//   ....[1]....
        /*0938*/ 	.word	0x000039a0


	//   ....[2]....
        /*093c*/ 	.word	0x00003a00


	//   ....[3]....
        /*0940*/ 	.word	0x00004840


	//   ....[4]....
        /*0944*/ 	.word	0x00006060


	//   ....[5]....
        /*0948*/ 	.word	0x000060a0


	//   ....[6]....
        /*094c*/ 	.word	0x00009f00


	//   ....[7]....
        /*0950*/ 	.word	0x00009f80


	//   ....[8]....
        /*0954*/ 	.word	0x00009fb0


	//   ....[9]....
        /*0958*/ 	.word	0x0000a030


	//----- nvinfo : EIATTR_MAX_THREADS
	.align		4
.L_49:
        /*095c*/ 	.byte	0x04, 0x05
        /*095e*/ 	.short	(.L_51 - .L_50)
.L_50:
        /*0960*/ 	.word	0x00000100
        /*0964*/ 	.word	0x00000001
        /*0968*/ 	.word	0x00000001


	//----- nvinfo : EIATTR_CRS_STACK_SIZE
	.align		4
.L_51:
        /*096c*/ 	.byte	0x04, 0x1e
        /*096e*/ 	.short	(.L_53 - .L_52)
.L_52:
        /*0970*/ 	.word	0x00000000


	//----- nvinfo : EIATTR_CBANK_PARAM_SIZE
	.align		4
.L_53:
        /*0974*/ 	.byte	0x03, 0x19
        /*0976*/ 	.short	0x0900


	//----- nvinfo : EIATTR_PARAM_CBANK
	.align		4
        /*0978*/ 	.byte	0x04, 0x0a
        /*097a*/ 	.short	(.L_55 - .L_54)
	.align		4
.L_54:
        /*097c*/ 	.word	index@(.nv.constant0._ZN7cutlass13device_kernelINS_4conv6kernel13ConvUniversalINS1_16ConvProblemShapeILNS1_8OperatorE2ELi3EEENS1_10collective14CollectiveConvINS1_47MainloopSm100TmaUmmaWarpSpecializedImplicitGemmILS5_2ELi8ELi3ELi1ELi2EN4cute5tupleIJNSA_1CILi1EEESD_SD_EEEEENSB_IJNSC_ILi64EEENSB_IJNSC_ILi128EEEEEENSB_IJNSC_ILi32EEEEEEEEENS_10tfloat32_tESM_NSA_8TiledMMAINSA_8MMA_AtomIJNSA_17SM100_MMA_TF32_SSISM_SM_fLi64ELi128ELNSA_4UMMA5MajorE1ELSR_1ELNSQ_7ScaleInE0ELSS_0EEEEEENSA_6LayoutISE_NSB_IJNSC_ILi0EEESW_SW_EEEEENSB_IJNSA_10UnderscoreESZ_SZ_EEEEENS7_6detail27Sm100ImplicitGemmTileTraitsINSA_13SM90_TMA_LOADENSA_14ComposedLayoutINSA_7SwizzleILi2ELi5ELi2EEENSA_18smem_ptr_flag_bitsILi32EEENSV_INSB_IJSJ_NSC_ILi4EEEEEENSB_IJSD_SJ_EEEEEEEvEENS13_INSA_20SM90_TMA_LOAD_IM2COLES1E_vEEEENS_8epilogue10collective18CollectiveEpilogueINS1J_23Sm100TmaWarpSpecializedILi4ELi2ELi16ELb1ELb0EEEJSL_NSB_IJNSV_ISG_SD_EENSV_ISJ_SD_EEEEESM_NSB_IJlNSB_IJSD_lllEEESW_EEESM_S1S_NS1J_6fusion15FusionCallbacksIS1N_NS1T_17LinearCombinationISM_fSM_fLNS_15FloatRoundStyleE2EEESL_S1Q_JEEENSA_5SM1004TMEM4LOAD26SM100_TMEM_LOAD_16dp128b8xES14_NS15_INS16_ILi3ELi4ELi3EEES19_NSV_INSB_IJNSC_ILi8EEESJ_EEENSB_IJSJ_SD_EEEEEEENSA_17SM75_U32x4_LDSM_NENSA_14SM90_TMA_STOREES28_NSA_17SM90_U32x4_STSM_NENSA_39AutoVectorizingCopyWithAssumedAlignmentILi128EEEEEEvvEEEEvNT_6ParamsE)
        /*0980*/ 	.short	0x0380
        /*0982*/ 	.short	0x0900


	//----- nvinfo : EIATTR_SW_WAR
	.align		4
.L_55:
        /*0984*/ 	.byte	0x04, 0x36
        /*0986*/ 	.short	(.L_57 - .L_56)
.L_56:
        /*0988*/ 	.word	0x00000008
.L_57:


//--------------------- .nv.callgraph             --------------------------
	.section	.nv.callgraph,"",@"SHT_CUDA_CALLGRAPH"
	.align	4
	.sectionentsize	8
	.align		4
        /*0000*/ 	.word	0x00000000
	.align		4
        /*0004*/ 	.word	0xffffffff
	.align		4
        /*0008*/ 	.word	index@(_ZN7cutlass13device_kernelINS_4conv6kernel13ConvUniversalINS1_16ConvProblemShapeILNS1_8OperatorE2ELi3EEENS1_10collective14CollectiveConvINS1_47MainloopSm100TmaUmmaWarpSpecializedImplicitGemmILS5_2ELi8ELi3ELi1ELi2EN4cute5tupleIJNSA_1CILi1EEESD_SD_EEEEENSB_IJNSC_ILi64EEENSB_IJNSC_ILi128EEEEEENSB_IJNSC_ILi32EEEEEEEEENS_10tfloat32_tESM_NSA_8TiledMMAINSA_8MMA_AtomIJNSA_17SM100_MMA_TF32_SSISM_SM_fLi64ELi128ELNSA_4UMMA5MajorE1ELSR_1ELNSQ_7ScaleInE0ELSS_0EEEEEENSA_6LayoutISE_NSB_IJNSC_ILi0EEESW_SW_EEEEENSB_IJNSA_10UnderscoreESZ_SZ_EEEEENS7_6detail27Sm100ImplicitGemmTileTraitsINSA_13SM90_TMA_LOADENSA_14ComposedLayoutINSA_7SwizzleILi2ELi5ELi2EEENSA_18smem_ptr_flag_bitsILi32EEENSV_INSB_IJSJ_NSC_ILi4EEEEEENSB_IJSD_SJ_EEEEEEEvEENS13_INSA_20SM90_TMA_LOAD_IM2COLES1E_vEEEENS_8epilogue10collective18CollectiveEpilogueINS1J_23Sm100TmaWarpSpecializedILi4ELi2ELi16ELb1ELb0EEEJSL_NSB_IJNSV_ISG_SD_EENSV_ISJ_SD_EEEEESM_NSB_IJlNSB_IJSD_lllEEESW_EEESM_S1S_NS1J_6fusion15FusionCallbacksIS1N_NS1T_17LinearCombinationISM_fSM_fLNS_15FloatRoundStyleE2EEESL_S1Q_JEEENSA_5SM1004TMEM4LOAD26SM100_TMEM_LOAD_16dp128b8xES14_NS15_INS16_ILi3ELi4ELi3EEES19_NSV_INSB_IJNSC_ILi8EEESJ_EEENSB_IJSJ_SD_EEEEEEENSA_17SM75_U32x4_LDSM_NENSA_14SM90_TMA_STOREES28_NSA_17SM90_U32x4_STSM_NENSA_39AutoVectorizingCopyWithAssumedAlignmentILi128EEEEEEvvEEEEvNT_6ParamsE)
	.align		4
        /*000c*/ 	.word	index@(__assertfail)
	.align		4
        /*0010*/ 	.word	0x00000000
	.align		4
        /*0014*/ 	.word	0xfffffffe
	.align		4
        /*0018*/ 	.word	0x00000000
	.align		4
        /*001c*/ 	.word	0xfffffffd
	.align		4
        /*0020*/ 	.word	0x00000000
	.align		4
        /*0024*/ 	.word	0xfffffffc


//--------------------- .nv.constant4             --------------------------
	.section	.nv.constant4,"a",@progbits
	.align	8
	.align		8
.nv.constant4:
        /*0000*/ 	.dword	__assertfail
	.align		8
        /*0008*/ 	.dword	__unnamed_1
	.align		8
        /*0010*/ 	.dword	__unnamed_2
	.align		8
        /*0018*/ 	.dword	_ZN39_INTERNAL_44316b73_4_k_cu_caabc7a9_44864cuda3std3__45__cpo5beginE
	.align		8
        /*0020*/ 	.dword	_ZN39_INTERNAL_44316b73_4_k_cu_caabc7a9_44864cuda3std3__45__cpo3endE
	.align		8
        /*0028*/ 	.dword	_ZN39_INTERNAL_44316b73_4_k_cu_caabc7a9_44864cuda3std3__45__cpo6cbeginE
	.align		8
        /*0030*/ 	.dword	_ZN39_INTERNAL_44316b73_4_k_cu_caabc7a9_44864cuda3std3__45__cpo4cendE
	.align		8
        /*0038*/ 	.dword	_ZN39_INTERNAL_44316b73_4_k_cu_caabc7a9_44864cuda3std3__441_GLOBAL__N__44316b73_4_k_cu_caabc7a9_44866ignoreE
	.align		8
        /*0040*/ 	.dword	_ZN39_INTERNAL_44316b73_4_k_cu_caabc7a9_44864cuda3std3__419piecewise_constructE
	.align		8
        /*0048*/ 	.dword	_ZN39_INTERNAL_44316b73_4_k_cu_caabc7a9_44864cuda3std3__48in_placeE
	.align		8
        /*0050*/ 	.dword	_ZN39_INTERNAL_44316b73_4_k_cu_caabc7a9_44864cuda3std6ranges3__45__cpo4swapE
	.align		8
        /*0058*/ 	.dword	_ZN39_INTERNAL_44316b73_4_k_cu_caabc7a9_44864cuda3std6ranges3__45__cpo9iter_moveE
	.align		8
        /*0060*/ 	.dword	_ZN39_INTERNAL_44316b73_4_k_cu_caabc7a9_44864cute7productE
	.align		8
        /*0068*/ 	.dword	_ZN39_INTERNAL_44316b73_4_k_cu_caabc7a9_44864cute1_E
	.align		8
        /*0070*/ 	.dword	$str$27
	.align		8
        /*0078*/ 	.dword	$str$28
	.align		8
        /*0080*/ 	.dword	$str$29
	.align		8
        /*0088*/ 	.dword	$str$30


//--------------------- .text._ZN7cutlass13device_kernelINS_4conv6kernel13ConvUniversalINS1_16ConvProblemShapeILNS1_8OperatorE2ELi3EEENS1_10collective14CollectiveConvINS1_47MainloopSm100TmaUmmaWarpSpecializedImplicitGemmILS5_2ELi8ELi3ELi1ELi2EN4cute5tupleIJNSA_1CILi1EEESD_SD_EEEEENSB_IJNSC_ILi64EEENSB_IJNSC_ILi128EEEEEENSB_IJNSC_ILi32EEEEEEEEENS_10tfloat32_tESM_NSA_8TiledMMAINSA_8MMA_AtomIJNSA_17SM100_MMA_TF32_SSISM_SM_fLi64ELi128ELNSA_4UMMA5MajorE1ELSR_1ELNSQ_7ScaleInE0ELSS_0EEEEEENSA_6LayoutISE_NSB_IJNSC_ILi0EEESW_SW_EEEEENSB_IJNSA_10UnderscoreESZ_SZ_EEEEENS7_6detail27Sm100ImplicitGemmTileTraitsINSA_13SM90_TMA_LOADENSA_14ComposedLayoutINSA_7SwizzleILi2ELi5ELi2EEENSA_18smem_ptr_flag_bitsILi32EEENSV_INSB_IJSJ_NSC_ILi4EEEEEENSB_IJSD_SJ_EEEEEEEvEENS13_INSA_20SM90_TMA_LOAD_IM2COLES1E_vEEEENS_8epilogue10collective18CollectiveEpilogueINS1J_23Sm100TmaWarpSpecializedILi4ELi2ELi16ELb1ELb0EEEJSL_NSB_IJNSV_ISG_SD_EENSV_ISJ_SD_EEEEESM_NSB_IJlNSB_IJSD_lllEEESW_EEESM_S1S_NS1J_6fusion15FusionCallbacksIS1N_NS1T_17LinearCombinationISM_fSM_fLNS_15FloatRoundStyleE2EEESL_S1Q_JEEENSA_5SM1004TMEM4LOAD26SM100_TMEM_LOAD_16dp128b8xES14_NS15_INS16_ILi3ELi4ELi3EEES19_NSV_INSB_IJNSC_ILi8EEESJ_EEENSB_IJSJ_SD_EEEEEEENSA_17SM75_U32x4_LDSM_NENSA_14SM90_TMA_STOREES28_NSA_17SM90_U32x4_STSM_NENSA_39AutoVectorizingCopyWithAssumedAlignmentILi128EEEEEEvvEEEEvNT_6ParamsE --------------------------
	.section	.text._ZN7cutlass13device_kernelINS_4conv6kernel13ConvUniversalINS1_16ConvProblemShapeILNS1_8OperatorE2ELi3EEENS1_10collective14CollectiveConvINS1_47MainloopSm100TmaUmmaWarpSpecializedImplicitGemmILS5_2ELi8ELi3ELi1ELi2EN4cute5tupleIJNSA_1CILi1EEESD_SD_EEEEENSB_IJNSC_ILi64EEENSB_IJNSC_ILi128EEEEEENSB_IJNSC_ILi32EEEEEEEEENS_10tfloat32_tESM_NSA_8TiledMMAINSA_8MMA_AtomIJNSA_17SM100_MMA_TF32_SSISM_SM_fLi64ELi128ELNSA_4UMMA5MajorE1ELSR_1ELNSQ_7ScaleInE0ELSS_0EEEEEENSA_6LayoutISE_NSB_IJNSC_ILi0EEESW_SW_EEEEENSB_IJNSA_10UnderscoreESZ_SZ_EEEEENS7_6detail27Sm100ImplicitGemmTileTraitsINSA_13SM90_TMA_LOADENSA_14ComposedLayoutINSA_7SwizzleILi2ELi5ELi2EEENSA_18smem_ptr_flag_bitsILi32EEENSV_INSB_IJSJ_NSC_ILi4EEEEEENSB_IJSD_SJ_EEEEEEEvEENS13_INSA_20SM90_TMA_LOAD_IM2COLES1E_vEEEENS_8epilogue10collective18CollectiveEpilogueINS1J_23Sm100TmaWarpSpecializedILi4ELi2ELi16ELb1ELb0EEEJSL_NSB_IJNSV_ISG_SD_EENSV_ISJ_SD_EEEEESM_NSB_IJlNSB_IJSD_lllEEESW_EEESM_S1S_NS1J_6fusion15FusionCallbacksIS1N_NS1T_17LinearCombinationISM_fSM_fLNS_15FloatRoundStyleE2EEESL_S1Q_JEEENSA_5SM1004TMEM4LOAD26SM100_TMEM_LOAD_16dp128b8xES14_NS15_INS16_ILi3ELi4ELi3EEES19_NSV_INSB_IJNSC_ILi8EEESJ_EEENSB_IJSJ_SD_EEEEEEENSA_17SM75_U32x4_LDSM_NENSA_14SM90_TMA_STOREES28_NSA_17SM90_U32x4_STSM_NENSA_39AutoVectorizingCopyWithAssumedAlignmentILi128EEEEEEvvEEEEvNT_6ParamsE,"ax",@progbits
	.align	128
.text._ZN7cutlass13device_kernelINS_4conv6kernel13ConvUniversalINS1_16ConvProblemShapeILNS1_8OperatorE2ELi3EEENS1_10collective14CollectiveConvINS1_47MainloopSm100TmaUmmaWarpSpecializedImplicitGemmILS5_2ELi8ELi3ELi1ELi2EN4cute5tupleIJNSA_1CILi1EEESD_SD_EEEEENSB_IJNSC_ILi64EEENSB_IJNSC_ILi128EEEEEENSB_IJNSC_ILi32EEEEEEEEENS_10tfloat32_tESM_NSA_8TiledMMAINSA_8MMA_AtomIJNSA_17SM100_MMA_TF32_SSISM_SM_fLi64ELi128ELNSA_4UMMA5MajorE1ELSR_1ELNSQ_7ScaleInE0ELSS_0EEEEEENSA_6LayoutISE_NSB_IJNSC_ILi0EEESW_SW_EEEEENSB_IJNSA_10UnderscoreESZ_SZ_EEEEENS7_6detail27Sm100ImplicitGemmTileTraitsINSA_13SM90_TMA_LOADENSA_14ComposedLayoutINSA_7SwizzleILi2ELi5ELi2EEENSA_18smem_ptr_flag_bitsILi32EEENSV_INSB_IJSJ_NSC_ILi4EEEEEENSB_IJSD_SJ_EEEEEEEvEENS13_INSA_20SM90_TMA_LOAD_IM2COLES1E_vEEEENS_8epilogue10collective18CollectiveEpilogueINS1J_23Sm100TmaWarpSpecializedILi4ELi2ELi16ELb1ELb0EEEJSL_NSB_IJNSV_ISG_SD_EENSV_ISJ_SD_EEEEESM_NSB_IJlNSB_IJSD_lllEEESW_EEESM_S1S_NS1J_6fusion15FusionCallbacksIS1N_NS1T_17LinearCombinationISM_fSM_fLNS_15FloatRoundStyleE2EEESL_S1Q_JEEENSA_5SM1004TMEM4LOAD26SM100_TMEM_LOAD_16dp128b8xES14_NS15_INS16_ILi3ELi4ELi3EEES19_NSV_INSB_IJNSC_ILi8EEESJ_EEENSB_IJSJ_SD_EEEEEEENSA_17SM75_U32x4_LDSM_NENSA_14SM90_TMA_STOREES28_NSA_17SM90_U32x4_STSM_NENSA_39AutoVectorizingCopyWithAssumedAlignmentILi128EEEEEEvvEEEEvNT_6ParamsE:
        .type           _ZN7cutlass13device_kernelINS_4conv6kernel13ConvUniversalINS1_16ConvProblemShapeILNS1_8OperatorE2ELi3EEENS1_10collective14CollectiveConvINS1_47MainloopSm100TmaUmmaWarpSpecializedImplicitGemmILS5_2ELi8ELi3ELi1ELi2EN4cute5tupleIJNSA_1CILi1EEESD_SD_EEEEENSB_IJNSC_ILi64EEENSB_IJNSC_ILi128EEEEEENSB_IJNSC_ILi32EEEEEEEEENS_10tfloat32_tESM_NSA_8TiledMMAINSA_8MMA_AtomIJNSA_17SM100_MMA_TF32_SSISM_SM_fLi64ELi128ELNSA_4UMMA5MajorE1ELSR_1ELNSQ_7ScaleInE0ELSS_0EEEEEENSA_6LayoutISE_NSB_IJNSC_ILi0EEESW_SW_EEEEENSB_IJNSA_10UnderscoreESZ_SZ_EEEEENS7_6detail27Sm100ImplicitGemmTileTraitsINSA_13SM90_TMA_LOADENSA_14ComposedLayoutINSA_7SwizzleILi2ELi5ELi2EEENSA_18smem_ptr_flag_bitsILi32EEENSV_INSB_IJSJ_NSC_ILi4EEEEEENSB_IJSD_SJ_EEEEEEEvEENS13_INSA_20SM90_TMA_LOAD_IM2COLES1E_vEEEENS_8epilogue10collective18CollectiveEpilogueINS1J_23Sm100TmaWarpSpecializedILi4ELi2ELi16ELb1ELb0EEEJSL_NSB_IJNSV_ISG_SD_EENSV_ISJ_SD_EEEEESM_NSB_IJlNSB_IJSD_lllEEESW_EEESM_S1S_NS1J_6fusion15FusionCallbacksIS1N_NS1T_17LinearCombinationISM_fSM_fLNS_15FloatRoundStyleE2EEESL_S1Q_JEEENSA_5SM1004TMEM4LOAD26SM100_TMEM_LOAD_16dp128b8xES14_NS15_INS16_ILi3ELi4ELi3EEES19_NSV_INSB_IJNSC_ILi8EEESJ_EEENSB_IJSJ_SD_EEEEEEENSA_17SM75_U32x4_LDSM_NENSA_14SM90_TMA_STOREES28_NSA_17SM90_U32x4_STSM_NENSA_39AutoVectorizingCopyWithAssumedAlignmentILi128EEEEEEvvEEEEvNT_6ParamsE,@function
        .size           _ZN7cutlass13device_kernelINS_4conv6kernel13ConvUniversalINS1_16ConvProblemShapeILNS1_8OperatorE2ELi3EEENS1_10collective14CollectiveConvINS1_47MainloopSm100TmaUmmaWarpSpecializedImplicitGemmILS5_2ELi8ELi3ELi1ELi2EN4cute5tupleIJNSA_1CILi1EEESD_SD_EEEEENSB_IJNSC_ILi64EEENSB_IJNSC_ILi128EEEEEENSB_IJNSC_ILi32EEEEEEEEENS_10tfloat32_tESM_NSA_8TiledMMAINSA_8MMA_AtomIJNSA_17SM100_MMA_TF32_SSISM_SM_fLi64ELi128ELNSA_4UMMA5MajorE1ELSR_1ELNSQ_7ScaleInE0ELSS_0EEEEEENSA_6LayoutISE_NSB_IJNSC_ILi0EEESW_SW_EEEEENSB_IJNSA_10UnderscoreESZ_SZ_EEEEENS7_6detail27Sm100ImplicitGemmTileTraitsINSA_13SM90_TMA_LOADENSA_14ComposedLayoutINSA_7SwizzleILi2ELi5ELi2EEENSA_18smem_ptr_flag_bitsILi32EEENSV_INSB_IJSJ_NSC_ILi4EEEEEENSB_IJSD_SJ_EEEEEEEvEENS13_INSA_20SM90_TMA_LOAD_IM2COLES1E_vEEEENS_8epilogue10collective18CollectiveEpilogueINS1J_23Sm100TmaWarpSpecializedILi4ELi2ELi16ELb1ELb0EEEJSL_NSB_IJNSV_ISG_SD_EENSV_ISJ_SD_EEEEESM_NSB_IJlNSB_IJSD_lllEEESW_EEESM_S1S_NS1J_6fusion15FusionCallbacksIS1N_NS1T_17LinearCombinationISM_fSM_fLNS_15FloatRoundStyleE2EEESL_S1Q_JEEENSA_5SM1004TMEM4LOAD26SM100_TMEM_LOAD_16dp128b8xES14_NS15_INS16_ILi3ELi4ELi3EEES19_NSV_INSB_IJNSC_ILi8EEESJ_EEENSB_IJSJ_SD_EEEEEEENSA_17SM75_U32x4_LDSM_NENSA_14SM90_TMA_STOREES28_NSA_17SM90_U32x4_STSM_NENSA_39AutoVectorizingCopyWithAssumedAlignmentILi128EEEEEEvvEEEEvNT_6ParamsE,(.L_x_178 - _ZN7cutlass13device_kernelINS_4conv6kernel13ConvUniversalINS1_16ConvProblemShapeILNS1_8OperatorE2ELi3EEENS1_10collective14CollectiveConvINS1_47MainloopSm100TmaUmmaWarpSpecializedImplicitGemmILS5_2ELi8ELi3ELi1ELi2EN4cute5tupleIJNSA_1CILi1EEESD_SD_EEEEENSB_IJNSC_ILi64EEENSB_IJNSC_ILi128EEEEEENSB_IJNSC_ILi32EEEEEEEEENS_10tfloat32_tESM_NSA_8TiledMMAINSA_8MMA_AtomIJNSA_17SM100_MMA_TF32_SSISM_SM_fLi64ELi128ELNSA_4UMMA5MajorE1ELSR_1ELNSQ_7ScaleInE0ELSS_0EEEEEENSA_6LayoutISE_NSB_IJNSC_ILi0EEESW_SW_EEEEENSB_IJNSA_10UnderscoreESZ_SZ_EEEEENS7_6detail27Sm100ImplicitGemmTileTraitsINSA_13SM90_TMA_LOADENSA_14ComposedLayoutINSA_7SwizzleILi2ELi5ELi2EEENSA_18smem_ptr_flag_bitsILi32EEENSV_INSB_IJSJ_NSC_ILi4EEEEEENSB_IJSD_SJ_EEEEEEEvEENS13_INSA_20SM90_TMA_LOAD_IM2COLES1E_vEEEENS_8epilogue10collective18CollectiveEpilogueINS1J_23Sm100TmaWarpSpecializedILi4ELi2ELi16ELb1ELb0EEEJSL_NSB_IJNSV_ISG_SD_EENSV_ISJ_SD_EEEEESM_NSB_IJlNSB_IJSD_lllEEESW_EEESM_S1S_NS1J_6fusion15FusionCallbacksIS1N_NS1T_17LinearCombinationISM_fSM_fLNS_15FloatRoundStyleE2EEESL_S1Q_JEEENSA_5SM1004TMEM4LOAD26SM100_TMEM_LOAD_16dp128b8xES14_NS15_INS16_ILi3ELi4ELi3EEES19_NSV_INSB_IJNSC_ILi8EEESJ_EEENSB_IJSJ_SD_EEEEEEENSA_17SM75_U32x4_LDSM_NENSA_14SM90_TMA_STOREES28_NSA_17SM90_U32x4_STSM_NENSA_39AutoVectorizingCopyWithAssumedAlignmentILi128EEEEEEvvEEEEvNT_6ParamsE)
        .other          _ZN7cutlass13device_kernelINS_4conv6kernel13ConvUniversalINS1_16ConvProblemShapeILNS1_8OperatorE2ELi3EEENS1_10collective14CollectiveConvINS1_47MainloopSm100TmaUmmaWarpSpecializedImplicitGemmILS5_2ELi8ELi3ELi1ELi2EN4cute5tupleIJNSA_1CILi1EEESD_SD_EEEEENSB_IJNSC_ILi64EEENSB_IJNSC_ILi128EEEEEENSB_IJNSC_ILi32EEEEEEEEENS_10tfloat32_tESM_NSA_8TiledMMAINSA_8MMA_AtomIJNSA_17SM100_MMA_TF32_SSISM_SM_fLi64ELi128ELNSA_4UMMA5MajorE1ELSR_1ELNSQ_7ScaleInE0ELSS_0EEEEEENSA_6LayoutISE_NSB_IJNSC_ILi0EEESW_SW_EEEEENSB_IJNSA_10UnderscoreESZ_SZ_EEEEENS7_6detail27Sm100ImplicitGemmTileTraitsINSA_13SM90_TMA_LOADENSA_14ComposedLayoutINSA_7SwizzleILi2ELi5ELi2EEENSA_18smem_ptr_flag_bitsILi32EEENSV_INSB_IJSJ_NSC_ILi4EEEEEENSB_IJSD_SJ_EEEEEEEvEENS13_INSA_20SM90_TMA_LOAD_IM2COLES1E_vEEEENS_8epilogue10collective18CollectiveEpilogueINS1J_23Sm100TmaWarpSpecializedILi4ELi2ELi16ELb1ELb0EEEJSL_NSB_IJNSV_ISG_SD_EENSV_ISJ_SD_EEEEESM_NSB_IJlNSB_IJSD_lllEEESW_EEESM_S1S_NS1J_6fusion15FusionCallbacksIS1N_NS1T_17LinearCombinationISM_fSM_fLNS_15FloatRoundStyleE2EEESL_S1Q_JEEENSA_5SM1004TMEM4LOAD26SM100_TMEM_LOAD_16dp128b8xES14_NS15_INS16_ILi3ELi4ELi3EEES19_NSV_INSB_IJNSC_ILi8EEESJ_EEENSB_IJSJ_SD_EEEEEEENSA_17SM75_U32x4_LDSM_NENSA_14SM90_TMA_STOREES28_NSA_17SM90_U32x4_STSM_NENSA_39AutoVectorizingCopyWithAssumedAlignmentILi128EEEEEEvvEEEEvNT_6ParamsE,@"STO_CUDA_ENTRY STV_DEFAULT"
_ZN7cutlass13device_kernelINS_4conv6kernel13ConvUniversalINS1_16ConvProblemShapeILNS1_8OperatorE2ELi3EEENS1_10collective14CollectiveConvINS1_47MainloopSm100TmaUmmaWarpSpecializedImplicitGemmILS5_2ELi8ELi3ELi1ELi2EN4cute5tupleIJNSA_1CILi1EEESD_SD_EEEEENSB_IJNSC_ILi64EEENSB_IJNSC_ILi128EEEEEENSB_IJNSC_ILi32EEEEEEEEENS_10tfloat32_tESM_NSA_8TiledMMAINSA_8MMA_AtomIJNSA_17SM100_MMA_TF32_SSISM_SM_fLi64ELi128ELNSA_4UMMA5MajorE1ELSR_1ELNSQ_7ScaleInE0ELSS_0EEEEEENSA_6LayoutISE_NSB_IJNSC_ILi0EEESW_SW_EEEEENSB_IJNSA_10UnderscoreESZ_SZ_EEEEENS7_6detail27Sm100ImplicitGemmTileTraitsINSA_13SM90_TMA_LOADENSA_14ComposedLayoutINSA_7SwizzleILi2ELi5ELi2EEENSA_18smem_ptr_flag_bitsILi32EEENSV_INSB_IJSJ_NSC_ILi4EEEEEENSB_IJSD_SJ_EEEEEEEvEENS13_INSA_20SM90_TMA_LOAD_IM2COLES1E_vEEEENS_8epilogue10collective18CollectiveEpilogueINS1J_23Sm100TmaWarpSpecializedILi4ELi2ELi16ELb1ELb0EEEJSL_NSB_IJNSV_ISG_SD_EENSV_ISJ_SD_EEEEESM_NSB_IJlNSB_IJSD_lllEEESW_EEESM_S1S_NS1J_6fusion15FusionCallbacksIS1N_NS1T_17LinearCombinationISM_fSM_fLNS_15FloatRoundStyleE2EEESL_S1Q_JEEENSA_5SM1004TMEM4LOAD26SM100_TMEM_LOAD_16dp128b8xES14_NS15_INS16_ILi3ELi4ELi3EEES19_NSV_INSB_IJNSC_ILi8EEESJ_EEENSB_IJSJ_SD_EEEEEEENSA_17SM75_U32x4_LDSM_NENSA_14SM90_TMA_STOREES28_NSA_17SM90_U32x4_STSM_NENSA_39AutoVectorizingCopyWithAssumedAlignmentILi128EEEEEEvvEEEEvNT_6ParamsE:
[----:B------:R-:W1:Y:S01]  /*0000*/  LDC R1, c[0x0][0x37c] ;  /* 0x0000df00ff017b82 */ /* 0x000e620000000800 */
[----:B------:R-:W2:Y:S01]  /*0010*/  S2R R68, SR_TID.X ;  /* 0x0000000000447919 */ /* 0x000ea20000002100 */
[----:B------:R-:W3:Y:S01]  /*0020*/  LDCU.64 UR8, c[0x0][0x990] ;  /* 0x00013200ff0877ac */ /* 0x000ee20008000a00 */
[----:B-1----:R-:W-:Y:S01]  /*0030*/  VIADD R1, R1, 0xfffffff8 ;  /* 0xfffffff801017836 */ /* 0x002fe20000000000 */
[----:B------:R-:W-:Y:S02]  /*0040*/  PRMT R69, RZ, 0x7610, R69 ;  /* 0x00007610ff457816 */ /* 0x000fe40000000045 */
[----:B------:R-:W-:Y:S01]  /*0050*/  ELECT P3, URZ, PT ;  /* 0x0000000000ff782f */ /* 0x000fe20003860000 */
[----:B---3--:R-:W-:-:S04]  /*0060*/  UISETP.NE.U32.AND UP0, UPT, UR8, URZ, UPT ;  /* 0x000000ff0800728c */ /* 0x008fc8000bf05070 */
[----:B------:R-:W-:Y:S01]  /*0070*/  UISETP.NE.AND.EX UP0, UPT, UR9, URZ, UPT, UP0 ;  /* 0x000000ff0900728c */ /* 0x000fe2000bf05300 */
[----:B--2---:R-:W-:-:S05]  /*0080*/  SHF.R.U32.HI R70, RZ, 0x5, R68 ;  /* 0x00000005ff467819 */ /* 0x004fca0000011644 */
[----:B------:R-:W1:Y:S02]  /*0090*/  SHFL.IDX PT, R0, R70, RZ, 0x1f ;  /* 0x00001fff46007589 */ /* 0x000e6400000e0000 */
[----:B-1----:R-:W-:Y:S01]  /*00a0*/  R2UR UR18, R0 ;  /* 0x00000000001272ca */ /* 0x002fe200000e0000 */
[----:B------:R-:W-:-:S14]  /*00b0*/  BRA.U UP0, `(.L_x_0) ;  /* 0x0000000100307547 */ /* 0x000fdc000b800000 */
[----:B------:R-:W1:Y:S02]  /*00c0*/  LDCU.64 UR4, c[0x0][0x988] ;  /* 0x00013100ff0477ac */ /* 0x000e640008000a00 */
[----:B-1----:R-:W-:-:S04]  /*00d0*/  UISETP.NE.U32.AND UP0, UPT, UR4, URZ, UPT ;  /* 0x000000ff0400728c */ /* 0x002fc8000bf05070 */
[----:B------:R-:W-:-:S09]  /*00e0*/  UISETP.NE.AND.EX UP0, UPT, UR5, URZ, UPT, UP0 ;  /* 0x000000ff0500728c */ /* 0x000fd2000bf05300 */
[----:B------:R-:W-:Y:S05]  /*00f0*/  BRA.U !UP0, `(.L_x_1) ;  /* 0x0000000108147547 */ /* 0x000fea000b800000 */
[----:B------:R-:W1:Y:S01]  /*0100*/  LDC.64 R2, c[0x0][0x988] ;  /* 0x00026200ff027b82 */ /* 0x000e620000000a00 */
[----:B------:R-:W1:Y:S02]  /*0110*/  LDCU.64 UR4, c[0x0][0x358] ;  /* 0x00006b00ff0477ac */ /* 0x000e640008000a00 */
[----:B-1----:R1:W5:Y:S01]  /*0120*/  LDG.E R27, desc[UR4][R2.64] ;  /* 0x00000004021b7981 */ /* 0x002362000c1e1900 */
[----:B------:R-:W-:Y:S01]  /*0130*/  HFMA2 R69, -RZ, RZ, 0, 5.9604644775390625e-08 ;  /* 0x00000001ff457431 */ /* 0x000fe200000001ff */
[----:B------:R-:W-:Y:S05]  /*0140*/  BRA `(.L_x_0) ;  /* 0x00000000000c7947 */ /* 0x000fea0003800000 */
.L_x_1:
[----:B------:R-:W1:Y:S01]  /*0150*/  LDCU UR4, c[0x0][0x980] ;  /* 0x00013000ff0477ac */ /* 0x000e620008000800 */
[----:B------:R-:W-:Y:S01]  /*0160*/  HFMA2 R69, -RZ, RZ, 0, 5.9604644775390625e-08 ;  /* 0x00000001ff457431 */ /* 0x000fe200000001ff */
[----:B-1----:R-:W-:-:S07]  /*0170*/  MOV R27, UR4 ;  /* 0x00000004001b7c02 */ /* 0x002fce0008000f00 */
.L_x_0:
[----:B------:R-:W2:Y:S02]  /*0180*/  LDCU.64 UR4, c[0x0][0x9b0] ;  /* 0x00013600ff0477ac */ /* 0x000ea40008000a00 */
[----:B--2---:R-:W-:-:S04]  /*0190*/  UISETP.NE.U32.AND UP0, UPT, UR4, URZ, UPT ;  /* 0x000000ff0400728c */ /* 0x004fc8000bf05070 */
[----:B------:R-:W-:-:S09]  /*01a0*/  UISETP.NE.AND.EX UP0, UPT, UR5, URZ, UPT, UP0 ;  /* 0x000000ff0500728c */ /* 0x000fd2000bf05300 */
[----:B------:R-:W-:Y:S05]  /*01b0*/  BRA.U UP0, `(.L_x_2) ;  /* 0x0000000100287547 */ /* 0x000fea000b800000 */
[----:B------:R-:W2:Y:S02]  /*01c0*/  LDCU.64 UR4, c[0x0][0x9a8] ;  /* 0x00013500ff0477ac */ /* 0x000ea40008000a00 */
[----:B--2---:R-:W-:-:S04]  /*01d0*/  UISETP.NE.U32.AND UP0, UPT, UR4, URZ, UPT ;  /* 0x000000ff0400728c */ /* 0x004fc8000bf05070 */
[----:B------:R-:W-:-:S09]  /*01e0*/  UISETP.NE.AND.EX UP0, UPT, UR5, URZ, UPT, UP0 ;  /* 0x000000ff0500728c */ /* 0x000fd2000bf05300 */
[----:B------:R-:W-:Y:S05]  /*01f0*/  BRA.U !UP0, `(.L_x_3) ;  /* 0x0000000108107547 */ /* 0x000fea000b800000 */
[----:B------:R-:W2:Y:S01]  /*0200*/  LDC.64 R24, c[0x0][0x9a8] ;  /* 0x00026a00ff187b82 */ /* 0x000ea20000000a00 */
[----:B------:R-:W2:Y:S02]  /*0210*/  LDCU.64 UR4, c[0x0][0x358] ;  /* 0x00006b00ff0477ac */ /* 0x000ea40008000a00 */
[----:B--2---:R2:W5:Y:S01]  /*0220*/  LDG.E R24, desc[UR4][R24.64] ;  /* 0x0000000418187981 */ /* 0x004562000c1e1900 */
[----:B------:R-:W-:Y:S05]  /*0230*/  BRA `(.L_x_2) ;  /* 0x0000000000087947 */ /* 0x000fea0003800000 */
.L_x_3:
[----:B------:R-:W2:Y:S02]  /*0240*/  LDCU UR4, c[0x0][0x9a0] ;  /* 0x00013400ff0477ac */ /* 0x000ea40008000800 */
[----:B--2---:R-:W-:Y:S02]  /*0250*/  MOV R24, UR4 ;  /* 0x0000000400187c02 */ /* 0x004fe40008000f00 */
.L_x_2:
[----:B------:R-:W-:Y:S01]  /*0260*/  IMAD.U32 R0, RZ, RZ, UR18 ;  /* 0x00000012ff007e24 */ /* 0x000fe2000f8e00ff */
[----:B------:R-:W-:Y:S04]  /*0270*/  BSSY.RECONVERGENT B0, `(.L_x_4) ;  /* 0x000000c000007945 */ /* 0x000fe80003800200 */
[C---:B------:R-:W-:Y:S02]  /*0280*/  ISETP.NE.OR P1, PT, R0.reuse, 0x1, !P3 ;  /* 0x000000010000780c */ /* 0x040fe40005f25670 */
[----:B------:R-:W-:-:S11]  /*0290*/  ISETP.NE.OR P0, PT, R0, 0x3, !P3 ;  /* 0x000000030000780c */ /* 0x000fd60005f05670 */
[----:B------:R-:W-:Y:S05]  /*02a0*/  @P1 BRA `(.L_x_5) ;  /* 0x0000000000201947 */ /* 0x000fea0003800000 */
[----:B------:R-:W3:Y:S02]  /*02b0*/  LDCU.64 UR4, c[0x0][0x348] ;  /* 0x00006900ff0477ac */ /* 0x000ee40008000a00 */
[----:B---3--:R-:W-:Y:S02]  /*02c0*/  UIADD3 UR6, UP1, UPT, UR4, 0x80, URZ ;  /* 0x0000008004067890 */ /* 0x008fe4000ff3e0ff */
[----:B------:R-:W-:Y:S02]  /*02d0*/  UIADD3 UR4, UP0, UPT, UR4, 0x180, URZ ;  /* 0x0000018004047890 */ /* 0x000fe4000ff1e0ff */
[----:B------:R-:W-:Y:S02]  /*02e0*/  UIADD3.X UR7, UPT, UPT, URZ, UR5, URZ, UP1, !UPT ;  /* 0x00000005ff077290 */ /* 0x000fe40008ffe4ff */
[----:B------:R-:W-:-:S07]  /*02f0*/  UIADD3.X UR5, UPT, UPT, URZ, UR5, URZ, UP0, !UPT ;  /* 0x00000005ff057290 */ /* 0x000fce00087fe4ff */
[----:B------:R3:W-:Y:S02]  /*0300*/  UTMACCTL.PF [UR6] ;  /* 0x00000000060079b9 */ /* 0x0007e40008040000 */
[----:B------:R3:W-:Y:S02]  /*0310*/  UTMACCTL.PF [UR4] ;  /* 0x00000000040079b9 */ /* 0x0007e40008040000 */
[----:B---3--:R-:W-:Y:S01]  /*0320*/  NOP ;  /* 0x0000000000007918 */ /* 0x008fe20000000000 */
.L_x_5:
[----:B------:R-:W-:Y:S05]  /*0330*/  BSYNC.RECONVERGENT B0 ;  /* 0x0000000000007941 */ /* 0x000fea0003800200 */
.L_x_4:
[----:B------:R-:W-:Y:S04]  /*0340*/  BSSY.RECONVERGENT B0, `(.L_x_6) ;  /* 0x000000a000007945 */ /* 0x000fe80003800200 */
        /* <DEDUP_REMOVED lines=9> */
.L_x_7:
[----:B------:R-:W-:Y:S05]  /*03e0*/  BSYNC.RECONVERGENT B0 ;  /* 0x0000000000007941 */ /* 0x000fea0003800200 */
.L_x_6:
[----:B------:R-:W3:Y:S01]  /*03f0*/  LDCU.64 UR4, c[0x0][0x988] ;  /* 0x00013100ff0477ac */ /* 0x000ee20008000a00 */
[----:B------:R-:W-:Y:S02]  /*0400*/  UISETP.EQ.U32.AND UP2, UPT, UR8, URZ, UPT ;  /* 0x000000ff0800728c */ /* 0x000fe4000bf42070 */
[----:B------:R-:W-:Y:S02]  /*0410*/  UPLOP3.LUT UP3, UPT, UPT, UPT, UPT, 0x80, 0x8 ;  /* 0x000000000008789c */ /* 0x000fe40003f6f070 */
[----:B---3--:R-:W-:-:S04]  /*0420*/  UISETP.NE.U32.AND UP0, UPT, UR4, URZ, UPT ;  /* 0x000000ff0400728c */ /* 0x008fc8000bf05070 */
[----:B------:R-:W-:-:S04]  /*0430*/  UISETP.NE.AND.EX UP1, UPT, UR5, URZ, UPT, UP0 ;  /* 0x000000ff0500728c */ /* 0x000fc8000bf25300 */
[----:B------:R-:W-:-:S04]  /*0440*/  UISETP.EQ.OR.EX UP4, UPT, UR9, URZ, !UP1, UP2 ;  /* 0x000000ff0900728c */ /* 0x000fc8000cf82720 */
[----:B------:R-:W-:-:S06]  /*0450*/  UP2UR UR4, UPR, URZ, 0x10 ;  /* 0x00000010ff047883 */ /* 0x000fcc0008000000 */
[----:B------:R-:W-:Y:S01]  /*0460*/  MOV R73, UR4 ;  /* 0x0000000400497c02 */ /* 0x000fe20008000f00 */
[----:B------:R-:W-:Y:S06]  /*0470*/  BRA.U !UP4, `(.L_x_8) ;  /* 0x000000010c207547 */ /* 0x000fec000b800000 */
[----:B------:R-:W-:Y:S01]  /*0480*/  UISETP.NE.U32.AND UP2, UPT, UR8, URZ, UPT ;  /* 0x000000ff0800728c */ /* 0x000fe2000bf45070 */
[----:B-----5:R-:W-:Y:S01]  /*0490*/  FSETP.NEU.AND P0, PT, R27, RZ, PT ;  /* 0x000000ff1b00720b */ /* 0x020fe20003f0d000 */
[----:B------:R-:W-:Y:S02]  /*04a0*/  USEL UR4, URZ, 0xffffffff, UP1 ;  /* 0xffffffffff047887 */ /* 0x000fe40008800000 */
[----:B------:R-:W-:-:S10]  /*04b0*/  UISETP.NE.AND.EX UP2, UPT, UR9, URZ, UPT, UP2 ;  /* 0x000000ff0900728c */ /* 0x000fd4000bf45320 */
[----:B------:R-:W-:Y:S01]  /*04c0*/  VOTEU.ANY UP0, P0 ;  /* 0x0000000000ff7886 */ /* 0x000fe20000000100 */
[----:B------:R-:W-:-:S04]  /*04d0*/  @!UP2 USEL UR4, URZ, 0xffffffff, UP0 ;  /* 0xffffffffff04a887 */ /* 0x000fc80008000000 */
[----:B------:R-:W-:-:S04]  /*04e0*/  ULOP3.LUT UR4, UR4, 0x1, URZ, 0xc0, !UPT ;  /* 0x0000000104047892 */ /* 0x000fc8000f8ec0ff */
[----:B------:R-:W-:-:S11]  /*04f0*/  UISETP.NE.U32.AND UP3, UPT, UR4, 0x1, UPT ;  /* 0x000000010400788c */ /* 0x000fd6000bf65070 */
.L_x_8:
[----:B-1----:R-:W1:Y:S01]  /*0500*/  SHFL.IDX PT, R2, R70, RZ, 0x1f ;  /* 0x00001fff46027589 */ /* 0x002e6200000e0000 */
[----:B------:R-:W-:-:S04]  /*0510*/  UISETP.NE.AND UP0, UPT, UR18, 0x2, UPT ;  /* 0x000000021200788c */ /* 0x000fc8000bf05270 */
[----:B------:R-:W-:Y:S01]  /*0520*/  USEL UR56, URZ, 0x1, UP0 ;  /* 0x00000001ff387887 */ /* 0x000fe20008000000 */
[----:B-1----:R-:W-:-:S13]  /*0530*/  ISETP.NE.AND P0, PT, R2, RZ, PT ;  /* 0x000000ff0200720c */ /* 0x002fda0003f05270 */
[----:B------:R-:W-:Y:S05]  /*0540*/  @P0 BRA `(.L_x_9) ;  /* 0x0000000000680947 */ /* 0x000fea0003800000 */
[----:B------:R-:W1:Y:S01]  /*0550*/  S2UR UR4, SR_CgaCtaId ;  /* 0x00000000000479c3 */ /* 0x000e620000008800 */
[----:B------:R-:W-:Y:S01]  /*0560*/  UMOV UR5, 0x400 ;  /* 0x0000040000057882 */ /* 0x000fe20000000000 */
[----:B------:R-:W-:Y:S01]  /*0570*/  UMOV UR6, 0x1 ;  /* 0x0000000100067882 */ /* 0x000fe20000000000 */
[----:B------:R-:W-:Y:S01]  /*0580*/  ELECT P0, URZ, PT ;  /* 0x0000000000ff782f */ /* 0x000fe20003800000 */
[----:B------:R-:W-:-:S04]  /*0590*/  UIADD3 UR6, UPT, UPT, -UR6, 0x100000, URZ ;  /* 0x0010000006067890 */ /* 0x000fc8000fffe1ff */
[----:B------:R-:W-:Y:S02]  /*05a0*/  USHF.L.U32 UR7, UR6, 0xb, URZ ;  /* 0x0000000b06077899 */ /* 0x000fe400080006ff */
[----:B------:R-:W-:Y:S02]  /*05b0*/  USHF.L.U32 UR6, UR6, 0x1, URZ ;  /* 0x0000000106067899 */ /* 0x000fe400080006ff */
[----:B-1----:R-:W-:Y:S01]  /*05c0*/  ULEA UR4, UR4, UR5, 0x18 ;  /* 0x0000000504047291 */ /* 0x002fe2000f8ec0ff */
[----:B------:R-:W1:Y:S11]  /*05d0*/  FENCE.VIEW.ASYNC.S ;  /* 0x00000000000073c6 */ /* 0x000e760000000000 */
[----:B-1----:R1:W3:Y:S01]  /*05e0*/  SYNCS.EXCH.64 URZ, [UR4], UR6 ;  /* 0x0000000604ff75b2 */ /* 0x0022e20008000100 */
[----:B------:R1:W4:Y:S01]  /*05f0*/  SYNCS.EXCH.64 URZ, [UR4+0x40], UR6 ;  /* 0x0000400604ff75b2 */ /* 0x0003220008000100 */
[----:B------:R1:W1:Y:S01]  /*0600*/  SYNCS.EXCH.64 URZ, [UR4+0x8], UR6 ;  /* 0x0000080604ff75b2 */ /* 0x0002620008000100 */
        /* <DEDUP_REMOVED lines=13> */
[----:B------:R-:W-:Y:S01]  /*06e0*/  NOP ;  /* 0x0000000000007918 */ /* 0x000fe20000000000 */
.L_x_9:
[----:B------:R-:W2:Y:S01]  /*06f0*/  SHFL.IDX PT, R2, R70, RZ, 0x1f ;  /* 0x00001fff46027589 */ /* 0x000ea200000e0000 */
[----:B------:R-:W-:Y:S01]  /*0700*/  NOP ;  /* 0x0000000000007918 */ /* 0x000fe20000000000 */
[----:B--2---:R-:W-:-:S13]  /*0710*/  ISETP.NE.AND P0, PT, R2, 0x1, PT ;  /* 0x000000010200780c */ /* 0x004fda0003f05270 */
[----:B------:R-:W-:Y:S05]  /*0720*/  @P0 BRA `(.L_x_10) ;  /* 0x0000000000580947 */ /* 0x000fea0003800000 */
[----:B-1----:R-:W1:Y:S01]  /*0730*/  S2UR UR4, SR_CgaCtaId ;  /* 0x00000000000479c3 */ /* 0x002e620000008800 */
[----:B------:R-:W-:Y:S01]  /*0740*/  UMOV UR5, 0x400 ;  /* 0x0000040000057882 */ /* 0x000fe20000000000 */
[----:B------:R-:W-:Y:S01]  /*0750*/  UMOV UR8, 0x20 ;  /* 0x0000002000087882 */ /* 0x000fe20000000000 */
[----:B------:R-:W-:Y:S01]  /*0760*/  UMOV UR6, 0x80 ;  /* 0x0000008000067882 */ /* 0x000fe20000000000 */
[----:B------:R-:W-:-:S04]  /*0770*/  UIADD3 UR8, UPT, UPT, -UR8, 0x100000, URZ ;  /* 0x0010000008087890 */ /* 0x000fc8000fffe1ff */
[----:B------:R-:W-:Y:S02]  /*0780*/  USHF.L.U32 UR9, UR8, 0xb, URZ ;  /* 0x0000000b08097899 */ /* 0x000fe400080006ff */
[----:B------:R-:W-:Y:S02]  /*0790*/  USHF.L.U32 UR8, UR8, 0x1, URZ ;  /* 0x0000000108087899 */ /* 0x000fe400080006ff */
[----:B------:R-:W-:-:S04]  /*07a0*/  UIADD3 UR6, UPT, UPT, -UR6, 0x100000, URZ ;  /* 0x0010000006067890 */ /* 0x000fc8000fffe1ff */
[----:B------:R-:W-:Y:S02]  /*07b0*/  USHF.L.U32 UR7, UR6, 0xb, URZ ;  /* 0x0000000b06077899 */ /* 0x000fe400080006ff */
[----:B------:R-:W-:Y:S01]  /*07c0*/  USHF.L.U32 UR6, UR6, 0x1, URZ ;  /* 0x0000000106067899 */ /* 0x000fe200080006ff */
[----:B------:R-:W-:Y:S01]  /*07d0*/  ELECT P0, URZ, PT ;  /* 0x0000000000ff782f */ /* 0x000fe20003800000 */
[----:B-1----:R-:W-:Y:S01]  /*07e0*/  ULEA UR4, UR4, UR5, 0x18 ;  /* 0x0000000504047291 */ /* 0x002fe2000f8ec0ff */
[----:B------:R-:W1:Y:S11]  /*07f0*/  FENCE.VIEW.ASYNC.S ;  /* 0x00000000000073c6 */ /* 0x000e760000000000 */
[----:B-1----:R2:W1:Y:S01]  /*0800*/  SYNCS.EXCH.64 URZ, [UR4+0x80], UR8 ;  /* 0x0000800804ff75b2 */ /* 0x0024620008000100 */
[----:B------:R2:W1:Y:S01]  /*0810*/  SYNCS.EXCH.64 URZ, [UR4+0xa0], UR6 ;  /* 0x0000a00604ff75b2 */ /* 0x0004620008000100 */
[----:B------:R2:W1:Y:S01]  /*0820*/  SYNCS.EXCH.64 URZ, [UR4+0x88], UR8 ;  /* 0x0000880804ff75b2 */ /* 0x0004620008000100 */
[----:B------:R2:W1:Y:S01]  /*0830*/  SYNCS.EXCH.64 URZ, [UR4+0xa8], UR6 ;  /* 0x0000a80604ff75b2 */ /* 0x0004620008000100 */
[----:B------:R2:W1:Y:S01]  /*0840*/  SYNCS.EXCH.64 URZ, [UR4+0x90], UR8 ;  /* 0x0000900804ff75b2 */ /* 0x0004620008000100 */
[----:B------:R2:W1:Y:S01]  /*0850*/  SYNCS.EXCH.64 URZ, [UR4+0xb0], UR6 ;  /* 0x0000b00604ff75b2 */ /* 0x0004620008000100 */
[----:B------:R2:W1:Y:S01]  /*0860*/  SYNCS.EXCH.64 URZ, [UR4+0x98], UR8 ;  /* 0x0000980804ff75b2 */ /* 0x0004620008000100 */
[----:B------:R2:W1:Y:S02]  /*0870*/  SYNCS.EXCH.64 URZ, [UR4+0xb8], UR6 ;  /* 0x0000b80604ff75b2 */ /* 0x0004640008000100 */
[----:B--2---:R-:W-:Y:S01]  /*0880*/  NOP ;  /* 0x0000000000007918 */ /* 0x004fe20000000000 */
.L_x_10:
[----:B------:R-:W2:Y:S01]  /*0890*/  SHFL.IDX PT, R2, R70, RZ, 0x1f ;  /* 0x00001fff46027589 */ /* 0x000ea200000e0000 */
[----:B------:R-:W-:Y:S01]  /*08a0*/  NOP ;  /* 0x0000000000007918 */ /* 0x000fe20000000000 */
[----:B--2---:R-:W-:-:S13]  /*08b0*/  ISETP.NE.AND P0, PT, R2, 0x3, PT ;  /* 0x000000030200780c */ /* 0x004fda0003f05270 */
[----:B------:R-:W-:Y:S05]  /*08c0*/  @P0 BRA `(.L_x_11) ;  /* 0x0000000000300947 */ /* 0x000fea0003800000 */
[----:B-1----:R-:W1:Y:S01]  /*08d0*/  S2UR UR4, SR_CgaCtaId ;  /* 0x00000000000479c3 */ /* 0x002e620000008800 */
[----:B------:R-:W-:Y:S01]  /*08e0*/  UMOV UR6, 0x400 ;  /* 0x0000040000067882 */ /* 0x000fe20000000000 */
[----:B------:R-:W-:Y:S01]  /*08f0*/  UMOV UR5, 0x20 ;  /* 0x0000002000057882 */ /* 0x000fe20000000000 */
[----:B------:R-:W-:Y:S01]  /*0900*/  ELECT P0, URZ, PT ;  /* 0x0000000000ff782f */ /* 0x000fe20003800000 */
[----:B-1----:R-:W-:Y:S02]  /*0910*/  ULEA UR6, UR4, UR6, 0x18 ;  /* 0x0000000604067291 */ /* 0x002fe4000f8ec0ff */
[----:B------:R-:W-:-:S04]  /*0920*/  UIADD3 UR4, UPT, UPT, -UR5, 0x100000, URZ ;  /* 0x0010000005047890 */ /* 0x000fc8000fffe1ff */
[----:B------:R-:W-:Y:S02]  /*0930*/  USHF.L.U32 UR5, UR4, 0xb, URZ ;  /* 0x0000000b04057899 */ /* 0x000fe400080006ff */
[----:B------:R-:W-:Y:S01]  /*0940*/  USHF.L.U32 UR4, UR4, 0x1, URZ ;  /* 0x0000000104047899 */ /* 0x000fe200080006ff */
[----:B------:R-:W1:Y:S11]  /*0950*/  FENCE.VIEW.ASYNC.S ;  /* 0x00000000000073c6 */ /* 0x000e760000000000 */
[----:B-1----:R2:W1:Y:S01]  /*0960*/  SYNCS.EXCH.64 URZ, [UR6+0xc0], UR4 ;  /* 0x0000c00406ff75b2 */ /* 0x0024620008000100 */
[----:B------:R2:W1:Y:S02]  /*0970*/  SYNCS.EXCH.64 URZ, [UR6+0xc8], UR4 ;  /* 0x0000c80406ff75b2 */ /* 0x0004640008000100 */
[----:B--2---:R-:W-:Y:S01]  /*0980*/  NOP ;  /* 0x0000000000007918 */ /* 0x004fe20000000000 */
.L_x_11:
[----:B------:R-:W2:Y:S01]  /*0990*/  SHFL.IDX PT, R2, R70, RZ, 0x1f ;  /* 0x00001fff46027589 */ /* 0x000ea200000e0000 */
[----:B------:R-:W-:Y:S01]  /*09a0*/  NOP ;  /* 0x0000000000007918 */ /* 0x000fe20000000000 */
[----:B--2---:R-:W-:-:S13]  /*09b0*/  ISETP.NE.AND P0, PT, R2, 0x4, PT ;  /* 0x000000040200780c */ /* 0x004fda0003f05270 */
[----:B------:R-:W-:Y:S05]  /*09c0*/  @P0 BRA `(.L_x_12) ;  /* 0x0000000000440947 */ /* 0x000fea0003800000 */
[----:B-1----:R-:W1:Y:S01]  /*09d0*/  S2UR UR6, SR_CgaCtaId ;  /* 0x00000000000679c3 */ /* 0x002e620000008800 */
[----:B------:R-:W-:Y:S01]  /*09e0*/  UMOV UR4, 0x100 ;  /* 0x0000010000047882 */ /* 0x000fe20000000000 */
[----:B------:R-:W-:Y:S01]  /*09f0*/  UMOV UR5, 0x400 ;  /* 0x0000040000057882 */ /* 0x000fe20000000000 */
[----:B------:R-:W-:Y:S01]  /*0a00*/  USEL UR4, UR4, 0xe0, UP3 ;  /* 0x000000e004047887 */ /* 0x000fe20009800000 */
[----:B------:R-:W-:Y:S01]  /*0a10*/  UMOV UR8, 0x1 ;  /* 0x0000000100087882 */ /* 0x000fe20000000000 */
[----:B------:R-:W-:Y:S01]  /*0a20*/  ELECT P0, URZ, PT ;  /* 0x0000000000ff782f */ /* 0x000fe20003800000 */
[----:B------:R-:W-:-:S04]  /*0a30*/  UIADD3 UR8, UPT, UPT, -UR8, 0x100000, URZ ;  /* 0x0010000008087890 */ /* 0x000fc8000fffe1ff */
[----:B------:R-:W-:Y:S02]  /*0a40*/  USHF.L.U32 UR9, UR8, 0xb, URZ ;  /* 0x0000000b08097899 */ /* 0x000fe400080006ff */
[----:B------:R-:W-:Y:S02]  /*0a50*/  USHF.L.U32 UR8, UR8, 0x1, URZ ;  /* 0x0000000108087899 */ /* 0x000fe400080006ff */
[----:B-1----:R-:W-:Y:S02]  /*0a60*/  ULEA UR6, UR6, UR5, 0x18 ;  /* 0x0000000506067291 */ /* 0x002fe4000f8ec0ff */
[----:B------:R-:W-:-:S04]  /*0a70*/  UIADD3 UR4, UPT, UPT, -UR4, 0x100000, URZ ;  /* 0x0010000004047890 */ /* 0x000fc8000fffe1ff */
[----:B------:R-:W-:Y:S02]  /*0a80*/  USHF.L.U32 UR5, UR4, 0xb, URZ ;  /* 0x0000000b04057899 */ /* 0x000fe400080006ff */
[----:B------:R-:W-:Y:S01]  /*0a90*/  USHF.L.U32 UR4, UR4, 0x1, URZ ;  /* 0x0000000104047899 */ /* 0x000fe200080006ff */
[----:B------:R-:W1:Y:S03]  /*0aa0*/  FENCE.VIEW.ASYNC.S ;  /* 0x00000000000073c6 */ /* 0x000e660000000000 */
[----:B-1----:R2:W1:Y:S08]  /*0ab0*/  SYNCS.EXCH.64 URZ, [UR6+0xd0], UR8 ;  /* 0x0000d00806ff75b2 */ /* 0x0024700008000100 */
[----:B------:R2:W1:Y:S02]  /*0ac0*/  SYNCS.EXCH.64 URZ, [UR6+0xd8], UR4 ;  /* 0x0000d80406ff75b2 */ /* 0x0004640008000100 */
[----:B--2---:R-:W-:Y:S01]  /*0ad0*/  NOP ;  /* 0x0000000000007918 */ /* 0x004fe20000000000 */
.L_x_12:
[----:B------:R-:W2:Y:S01]  /*0ae0*/  SHFL.IDX PT, R2, R70, RZ, 0x1f ;  /* 0x00001fff46027589 */ /* 0x000ea200000e0000 */
[----:B------:R-:W1:Y:S01]  /*0af0*/  S2UR UR28, SR_CTAID.X ;  /* 0x00000000001c79c3 */ /* 0x000e620000002500 */
[----:B------:R-:W-:-:S07]  /*0b00*/  NOP ;  /* 0x0000000000007918 */ /* 0x000fce0000000000 */
[----:B------:R-:W1:Y:S01]  /*0b10*/  S2UR UR21, SR_CTAID.Y ;  /* 0x00000000001579c3 */ /* 0x000e620000002600 */
[----:B--2---:R-:W-:-:S13]  /*0b20*/  ISETP.NE.AND P0, PT, R2, 0x5, PT ;  /* 0x000000050200780c */ /* 0x004fda0003f05270 */
[----:B-1----:R-:W-:Y:S05]  /*0b30*/  @P0 BRA `(.L_x_13) ;  /* 0x0000000000480947 */ /* 0x002fea0003800000 */
[----:B------:R-:W1:Y:S01]  /*0b40*/  S2UR UR4, SR_CgaCtaId ;  /* 0x00000000000479c3 */ /* 0x000e620000008800 */
        /* <DEDUP_REMOVED lines=12> */
[----:B-1----:R1:W2:Y:S01]  /*0c10*/  SYNCS.EXCH.64 URZ, [UR4+0xe0], UR8 ;  /* 0x0000e00804ff75b2 */ /* 0x0022a20008000100 */
[----:B------:R1:W1:Y:S01]  /*0c20*/  SYNCS.EXCH.64 URZ, [UR4+0xf0], UR6 ;  /* 0x0000f00604ff75b2 */ /* 0x0002620008000100 */
[----:B------:R1:W1:Y:S01]  /*0c30*/  SYNCS.EXCH.64 URZ, [UR4+0xe8], UR8 ;  /* 0x0000e80804ff75b2 */ /* 0x0002620008000100 */
[----:B------:R1:W1:Y:S01]  /*0c40*/  SYNCS.EXCH.64 URZ, [UR4+0xf8], UR6 ;  /* 0x0000f80604ff75b2 */ /* 0x0002620008000100 */
[----:B------:R-:W-:Y:S01]  /*0c50*/  NOP ;  /* 0x0000000000007918 */ /* 0x000fe20000000000 */
.L_x_13:
[----:B------:R-:W-:-:S05]  /*0c60*/  CS2R.32 R63, SR_CgaSize ;  /* 0x00000000003f7805 */ /* 0x000fca0000008a00 */
[----:B------:R-:W-:-:S05]  /*0c70*/  IMAD R63, R63, -0xa0, RZ ;  /* 0xffffff603f3f7824 */ /* 0x000fca00078e02ff */
[----:B------:R-:W-:-:S14]  /*0c80*/  R2UR UR5, R63 ;  /* 0x000000003f0572ca */ /* 0x000fdc00000e0000 */
[----:B------:R-:W3:Y:S01]  /*0c90*/  LDCU UR5, c[0x0][UR5+0x2b0] ;  /* 0x00005600050577ac */ /* 0x000ee20008000800 */
[----:B------:R-:W-:Y:S02]  /*0ca0*/  I2FP.F32.U32 R5, UR28 ;  /* 0x0000001c00057c45 */ /* 0x000fe40008201000 */
[----:B------:R-:W-:-:S05]  /*0cb0*/  CS2R.32 R2, SR_CgaSize ;  /* 0x0000000000027805 */ /* 0x000fca0000008a00 */
[----:B------:R-:W-:-:S06]  /*0cc0*/  IMAD R2, R2, -0xa0, RZ ;  /* 0xffffff6002027824 */ /* 0x000fcc00078e02ff */
[----:B------:R-:W4:Y:S01]  /*0cd0*/  LDC R2, c[0x0][R2+0x2a0] ;  /* 0x0000a80002027b82 */ /* 0x000f220000000800 */
[----:B------:R-:W-:Y:S02]  /*0ce0*/  I2FP.F32.U32 R4, UR21 ;  /* 0x0000001500047c45 */ /* 0x000fe40008201000 */
[----:B------:R-:W-:-:S05]  /*0cf0*/  CS2R.32 R63, SR_CgaSize ;  /* 0x00000000003f7805 */ /* 0x000fca0000008a00 */
[----:B------:R-:W-:-:S05]  /*0d00*/  IMAD R63, R63, -0xa0, RZ ;  /* 0xffffff603f3f7824 */ /* 0x000fca00078e02ff */
[----:B-1----:R-:W-:-:S14]  /*0d10*/  R2UR UR4, R63 ;  /* 0x000000003f0472ca */ /* 0x002fdc00000e0000 */
[----:B------:R-:W1:Y:S01]  /*0d20*/  LDCU UR4, c[0x0][UR4+0x2b4] ;  /* 0x00005680040477ac */ /* 0x000e620008000800 */
[----:B------:R-:W-:Y:S01]  /*0d30*/  NOP ;  /* 0x0000000000007918 */ /* 0x000fe20000000000 */
[----:B------:R-:W2:Y:S01]  /*0d40*/  LDCU UR19, c[0x0][0xc24] ;  /* 0x00018480ff1377ac */ /* 0x000ea20008000800 */
[----:B------:R-:W-:-:S05]  /*0d50*/  CS2R.32 R3, SR_CgaSize ;  /* 0x0000000000037805 */ /* 0x000fca0000008a00 */
[----:B------:R-:W-:-:S06]  /*0d60*/  IMAD R3, R3, -0xa0, RZ ;  /* 0xffffff6003037824 */ /* 0x000fcc00078e02ff */
[----:B------:R-:W4:Y:S01]  /*0d70*/  LDC R3, c[0x0][R3+0x2a4] ;  /* 0x0000a90003037b82 */ /* 0x000f220000000800 */
[----:B---3--:R-:W-:-:S07]  /*0d80*/  FMUL R5, R5, UR5 ;  /* 0x0000000505057c20 */ /* 0x008fce0008400000 */
[----:B------:R-:W3:Y:S01]  /*0d90*/  S2UR UR50, SR_CTAID.Z ;  /* 0x00000000003279c3 */ /* 0x000ee20000002700 */
[----:B-1----:R-:W-:Y:S01]  /*0da0*/  FMUL R4, R4, UR4 ;  /* 0x0000000404047c20 */ /* 0x002fe20008400000 */
[----:B------:R-:W1:Y:S01]  /*0db0*/  F2I.U32.TRUNC.NTZ R63, R5 ;  /* 0x00000005003f7305 */ /* 0x000e62000020f000 */
[----:B--2---:R-:W-:-:S07]  /*0dc0*/  UISETP.GE.AND UP0, UPT, UR19, 0x1, UPT ;  /* 0x000000011300788c */ /* 0x004fce000bf06270 */
[----:B------:R-:W2:Y:S01]  /*0dd0*/  F2I.U32.TRUNC.NTZ R62, R4 ;  /* 0x00000004003e7305 */ /* 0x000ea2000020f000 */
[----:B-1----:R-:W-:-:S05]  /*0de0*/  IADD3 R63, PT, PT, -R63, RZ, RZ ;  /* 0x000000ff3f3f7210 */ /* 0x002fca0007ffe1ff */
[----:B----4-:R-:W-:Y:S01]  /*0df0*/  IMAD R63, R2, R63, UR28 ;  /* 0x0000001c023f7e24 */ /* 0x010fe2000f8e023f */
[----:B--2---:R-:W-:-:S05]  /*0e00*/  IADD3 R62, PT, PT, -R62, RZ, RZ ;  /* 0x000000ff3e3e7210 */ /* 0x004fca0007ffe1ff */
[----:B------:R-:W-:Y:S01]  /*0e10*/  IMAD R62, R3, R62, UR21 ;  /* 0x00000015033e7e24 */ /* 0x000fe2000f8e023e */
[----:B------:R-:W-:Y:S06]  /*0e20*/  BAR.SYNC.DEFER_BLOCKING 0x0 ;  /* 0x0000000000007b1d */ /* 0x000fec0000010000 */
[----:B---3--:R-:W-:Y:S05]  /*0e30*/  BRA.U !UP0, `(.L_x_14) ;  /* 0x0000000108d47547 */ /* 0x008fea000b800000 */
[----:B------:R-:W1:Y:S01]  /*0e40*/  LDCU.128 UR24, c[0x0][0xc10] ;  /* 0x00018200ff1877ac */ /* 0x000e620008000c00 */
[----:B------:R-:W2:Y:S01]  /*0e50*/  LDCU UR6, c[0x0][0x370] ;  /* 0x00006e00ff0677ac */ /* 0x000ea20008000800 */
[----:B------:R-:W3:Y:S01]  /*0e60*/  LDCU UR4, c[0x0][0x374] ;  /* 0x00006e80ff0477ac */ /* 0x000ee20008000800 */
[----:B------:R-:W4:Y:S01]  /*0e70*/  LDCU UR20, c[0x0][0xc0c] ;  /* 0x00018180ff1477ac */ /* 0x000f220008000800 */
[----:B------:R-:W4:Y:S01]  /*0e80*/  LDCU UR5, c[0x0][0xc20] ;  /* 0x00018400ff0577ac */ /* 0x000f220008000800 */
[----:B------:R-:W4:Y:S01]  /*0e90*/  LDCU.64 UR16, c[0x0][0xc28] ;  /* 0x00018500ff1077ac */ /* 0x000f220008000a00 */
[----:B-1----:R-:W-:Y:S02]  /*0ea0*/  UISETP.NE.AND UP0, UPT, UR26, 0x1, UPT ;  /* 0x000000011a00788c */ /* 0x002fe4000bf05270 */
[----:B---3--:R-:W-:Y:S02]  /*0eb0*/  UIMAD.WIDE.U32 UR8, UR4, UR27, URZ ;  /* 0x0000001b040872a5 */ /* 0x008fe4000f8e00ff */
[----:B--2---:R-:W-:-:S02]  /*0ec0*/  UIMAD.WIDE.U32 UR10, UR6, UR24, URZ ;  /* 0x00000018060a72a5 */ /* 0x004fc4000f8e00ff */
[----:B----4-:R-:W-:Y:S02]  /*0ed0*/  UISETP.NE.AND UP2, UPT, UR20, 0x1, UPT ;  /* 0x000000011400788c */ /* 0x010fe4000bf45270 */
[----:B------:R-:W-:Y:S01]  /*0ee0*/  UISETP.NE.AND UP4, UPT, UR19, 0x1, UPT ;  /* 0x000000011300788c */ /* 0x000fe2000bf85270 */
[----:B------:R-:W-:Y:S02]  /*0ef0*/  UMOV UR8, UR9 ;  /* 0x0000000900087c82 */ /* 0x000fe40008000000 */
[----:B------:R-:W-:Y:S01]  /*0f00*/  UMOV UR10, UR11 ;  /* 0x0000000b000a7c82 */ /* 0x000fe20008000000 */
[----:B------:R-:W-:Y:S02]  /*0f10*/  @UP0 USHF.R.U32.HI UR4, URZ, UR5, UR8 ;  /* 0x00000005ff040299 */ /* 0x000fe40008011608 */
[----:B------:R-:W-:Y:S02]  /*0f20*/  UIMAD.WIDE.U32 UR12, UR21, UR27, URZ ;  /* 0x0000001b150c72a5 */ /* 0x000fe4000f8e00ff */
[----:B------:R-:W-:-:S02]  /*0f30*/  UIMAD.WIDE.U32 UR8, UR4, UR16, URZ ;  /* 0x00000010040872a5 */ /* 0x000fc4000f8e00ff */
[----:B------:R-:W-:Y:S02]  /*0f40*/  @UP2 USHF.R.U32.HI UR6, URZ, UR25, UR10 ;  /* 0x00000019ff062299 */ /* 0x000fe4000801160a */
[----:B------:R-:W-:Y:S02]  /*0f50*/  UIMAD.WIDE.U32 UR14, UR28, UR24, URZ ;  /* 0x000000181c0e72a5 */ /* 0x000fe4000f8e00ff */
[----:B------:R-:W-:Y:S01]  /*0f60*/  UIMAD.WIDE.U32 UR10, UR6, UR16, URZ ;  /* 0x00000010060a72a5 */ /* 0x000fe2000f8e00ff */
[----:B------:R-:W-:Y:S01]  /*0f70*/  UMOV UR12, UR13 ;  /* 0x0000000d000c7c82 */ /* 0x000fe20008000000 */
[----:B------:R-:W-:Y:S01]  /*0f80*/  UMOV UR8, UR9 ;  /* 0x0000000900087c82 */ /* 0x000fe20008000000 */
[----:B------:R-:W-:Y:S02]  /*0f90*/  USHF.R.U32.HI UR12, URZ, UR5, UR12 ;  /* 0x00000005ff0c7299 */ /* 0x000fe4000801160c */
[----:B------:R-:W-:Y:S01]  /*0fa0*/  @UP4 USHF.R.U32.HI UR4, URZ, UR17, UR8 ;  /* 0x00000011ff044299 */ /* 0x000fe20008011608 */
[----:B------:R-:W-:Y:S01]  /*0fb0*/  UMOV UR14, UR15 ;  /* 0x0000000f000e7c82 */ /* 0x000fe20008000000 */
[----:B------:R-:W-:Y:S01]  /*0fc0*/  UMOV UR10, UR11 ;  /* 0x0000000b000a7c82 */ /* 0x000fe20008000000 */
[----:B------:R-:W-:-:S02]  /*0fd0*/  USHF.R.U32.HI UR14, URZ, UR25, UR14 ;  /* 0x00000019ff0e7299 */ /* 0x000fc4000801160e */
[----:B------:R-:W-:Y:S02]  /*0fe0*/  USEL UR5, UR21, UR12, !UP0 ;  /* 0x0000000c15057287 */ /* 0x000fe4000c000000 */
[----:B------:R-:W-:Y:S02]  /*0ff0*/  @UP4 USHF.R.U32.HI UR6, URZ, UR17, UR10 ;  /* 0x00000011ff064299 */ /* 0x000fe4000801160a */
[----:B------:R-:W-:Y:S02]  /*1000*/  UIMAD UR7, UR4, UR19, URZ ;  /* 0x00000013040772a4 */ /* 0x000fe4000f8e02ff */
[----:B------:R-:W-:Y:S02]  /*1010*/  USEL UR4, UR28, UR14, !UP2 ;  /* 0x0000000e1c047287 */ /* 0x000fe4000d000000 */
[----:B------:R-:W-:Y:S02]  /*1020*/  UIMAD UR10, UR6, UR19, URZ ;  /* 0x00000013060a72a4 */ /* 0x000fe4000f8e02ff */
[----:B------:R-:W-:-:S02]  /*1030*/  UISETP.GE.AND UP0, UPT, UR5, UR7, UPT ;  /* 0x000000070500728c */ /* 0x000fc4000bf06270 */
[----:B------:R-:W-:Y:S02]  /*1040*/  UIMAD.WIDE.U32 UR8, UR5, UR16, URZ ;  /* 0x00000010050872a5 */ /* 0x000fe4000f8e00ff */
[----:B------:R-:W-:Y:S02]  /*1050*/  UISETP.GE.OR UP0, UPT, UR4, UR10, UP0 ;  /* 0x0000000a0400728c */ /* 0x000fe40008706670 */
[----:B------:R-:W-:Y:S02]  /*1060*/  UIMAD.WIDE.U32 UR10, UR4, UR16, URZ ;  /* 0x00000010040a72a5 */ /* 0x000fe4000f8e00ff */
[----:B------:R-:W-:Y:S01]  /*1070*/  UIADD3 UR10, UPT, UPT, -UR4, URZ, URZ ;  /* 0x000000ff040a7290 */ /* 0x000fe2000fffe1ff */
[----:B------:R-:W-:Y:S01]  /*1080*/  UMOV UR8, UR9 ;  /* 0x0000000900087c82 */ /* 0x000fe20008000000 */
[----:B------:R-:W-:Y:S02]  /*1090*/  UIADD3 UR9, UPT, UPT, -UR5, URZ, URZ ;  /* 0x000000ff05097290 */ /* 0x000fe4000fffe1ff */
[----:B------:R-:W-:-:S03]  /*10a0*/  USHF.R.U32.HI UR8, URZ, UR17, UR8 ;  /* 0x00000011ff087299 */ /* 0x000fc60008011608 */
[----:B------:R-:W-:Y:S01]  /*10b0*/  @!UP0 UMOV UR7, UR11 ;  /* 0x0000000b00078c82 */ /* 0x000fe20008000000 */
[----:B------:R-:W-:Y:S02]  /*10c0*/  UIMAD UR21, UR26, UR9, UR21 ;  /* 0x000000091a1572a4 */ /* 0x000fe4000f8e0215 */
[----:B------:R-:W-:Y:S02]  /*10d0*/  USEL UR8, UR5, UR8, !UP4 ;  /* 0x0000000805087287 */ /* 0x000fe4000e000000 */
[----:B------:R-:W-:Y:S02]  /*10e0*/  @!UP0 USHF.R.U32.HI UR7, URZ, UR17, UR7 ;  /* 0x00000011ff078299 */ /* 0x000fe40008011607 */
[----:B------:R-:W-:Y:S02]  /*10f0*/  UIADD3 UR9, UPT, UPT, -UR8, URZ, URZ ;  /* 0x000000ff08097290 */ /* 0x000fe4000fffe1ff */
[----:B------:R-:W-:Y:S02]  /*1100*/  @!UP0 USEL UR7, UR4, UR7, !UP4 ;  /* 0x0000000704078287 */ /* 0x000fe4000e000000 */
[----:B------:R-:W-:-:S02]  /*1110*/  UIMAD UR9, UR19, UR9, UR5 ;  /* 0x00000009130972a4 */ /* 0x000fc4000f8e0205 */
[----:B------:R-:W-:Y:S02]  /*1120*/  @!UP0 UIADD3 UR8, UPT, UPT, UR8, -UR7, URZ ;  /* 0x8000000708088290 */ /* 0x000fe4000fffe0ff */
[----:B------:R-:W-:Y:S02]  /*1130*/  @!UP0 UIMAD UR7, UR9, UR6, UR7 ;  /* 0x00000006090782a4 */ /* 0x000fe4000f8e0207 */
[----:B------:R-:W-:Y:S02]  /*1140*/  @!UP0 UIMAD UR5, UR8, UR19, UR4 ;  /* 0x00000013080582a4 */ /* 0x000fe4000f8e0204 */
[----:B------:R-:W-:Y:S02]  /*1150*/  UIMAD UR6, UR20, UR10, UR28 ;  /* 0x0000000a140672a4 */ /* 0x000fe4000f8e021c */
[----:B------:R-:W-:Y:S01]  /*1160*/  UIMAD UR21, UR5, UR26, UR21 ;  /* 0x0000001a051572a4 */ /* 0x000fe2000f8e0215 */
[----:B------:R-:W-:Y:S02]  /*1170*/  @!UP0 UMOV UR4, UR7 ;  /* 0x0000000700048c82 */ /* 0x000fe40008000000 */
[----:B------:R-:W-:-:S12]  /*1180*/  UIMAD UR28, UR4, UR20, UR6 ;  /* 0x00000014041c72a4 */ /* 0x000fd8000f8e0206 */
.L_x_14:
[----:B------:R-:W1:Y:S02]  /*1190*/  LDCU UR4, c[0x0][0xc30] ;  /* 0x00018600ff0477ac */ /* 0x000e640008000800 */
[----:B-1----:R-:W-:-:S09]  /*11a0*/  UISETP.NE.AND UP0, UPT, UR4, 0x1, UPT ;  /* 0x000000010400788c */ /* 0x002fd2000bf05270 */
[----:B------:R-:W-:Y:S05]  /*11b0*/  BRA.U UP0, `(.L_x_15) ;  /* 0x0000000100447547 */ /* 0x000fea000b800000 */
[----:B------:R-:W1:Y:S01]  /*11c0*/  LDCU.128 UR8, c[0x0][0xc10] ;  /* 0x00018200ff0877ac */ /* 0x000e620008000c00 */
[----:B------:R-:W2:Y:S01]  /*11d0*/  LDCU UR12, c[0x0][0xc0c] ;  /* 0x00018180ff0c77ac */ /* 0x000ea20008000800 */
[----:B------:R-:W3:Y:S01]  /*11e0*/  LDCU UR13, c[0x0][0xc20] ;  /* 0x00018400ff0d77ac */ /* 0x000ee20008000800 */
[----:B-1----:R-:W-:Y:S02]  /*11f0*/  UIMAD.WIDE.U32 UR6, UR28, UR8, URZ ;  /* 0x000000081c0672a5 */ /* 0x002fe4000f8e00ff */
[----:B------:R-:W-:Y:S02]  /*1200*/  UIMAD.WIDE.U32 UR4, UR21, UR11, URZ ;  /* 0x0000000b150472a5 */ /* 0x000fe4000f8e00ff */
[----:B--2---:R-:W-:Y:S02]  /*1210*/  UISETP.NE.AND UP2, UPT, UR12, 0x1, UPT ;  /* 0x000000010c00788c */ /* 0x004fe4000bf45270 */
[----:B------:R-:W-:Y:S01]  /*1220*/  UISETP.NE.AND UP0, UPT, UR10, 0x1, UPT ;  /* 0x000000010a00788c */ /* 0x000fe2000bf05270 */
[----:B------:R-:W-:-:S02]  /*1230*/  UMOV UR6, UR7 ;  /* 0x0000000700067c82 */ /* 0x000fc40008000000 */
[----:B------:R-:W-:Y:S01]  /*1240*/  UMOV UR4, UR5 ;  /* 0x0000000500047c82 */ /* 0x000fe20008000000 */
[----:B------:R-:W-:Y:S02]  /*1250*/  USHF.R.U32.HI UR6, URZ, UR9, UR6 ;  /* 0x00000009ff067299 */ /* 0x000fe40008011606 */
[----:B---3--:R-:W-:Y:S02]  /*1260*/  USHF.R.U32.HI UR4, URZ, UR13, UR4 ;  /* 0x0000000dff047299 */ /* 0x008fe40008011604 */
[----:B------:R-:W-:Y:S02]  /*1270*/  USEL UR5, UR28, UR6, !UP2 ;  /* 0x000000061c057287 */ /* 0x000fe4000d000000 */
[----:B------:R-:W-:-:S04]  /*1280*/  USEL UR4, UR21, UR4, !UP0 ;  /* 0x0000000415047287 */ /* 0x000fc8000c000000 */
[----:B------:R-:W-:Y:S02]  /*1290*/  UIADD3 UR6, UPT, UPT, UR5, -UR4, URZ ;  /* 0x8000000405067290 */ /* 0x000fe4000fffe0ff */
[----:B------:R-:W-:Y:S02]  /*12a0*/  UIADD3 UR4, UPT, UPT, -UR5, UR4, URZ ;  /* 0x0000000405047290 */ /* 0x000fe4000fffe1ff */
[----:B------:R-:W-:Y:S02]  /*12b0*/  UIMAD UR21, UR6, UR10, UR21 ;  /* 0x0000000a061572a4 */ /* 0x000fe4000f8e0215 */
[----:B------:R-:W-:-:S12]  /*12c0*/  UIMAD UR28, UR4, UR12, UR28 ;  /* 0x0000000c041c72a4 */ /* 0x000fd8000f8e021c */
.L_x_15:
[----:B------:R-:W-:Y:S01]  /*12d0*/  BAR.SYNC.DEFER_BLOCKING 0x0 ;  /* 0x0000000000007b1d */ /* 0x000fe20000010000 */
[----:B------:R-:W-:Y:S01]  /*12e0*/  UISETP.NE.AND UP0, UPT, UR18, 0x2, UPT ;  /* 0x000000021200788c */ /* 0x000fe2000bf05270 */
[----:B------:R-:W-:Y:S02]  /*12f0*/  ISETP.NE.OR P3, PT, R0, 0x2, !P3 ;  /* 0x000000020000780c */ /* 0x000fe40005f65670 */
[----:B------:R-:W-:Y:S02]  /*1300*/  LOP3.LUT R0, R68, 0x1f, RZ, 0xc0, !PT ;  /* 0x0000001f44007812 */ /* 0x000fe400078ec0ff */
[----:B------:R-:W1:Y:S04]  /*1310*/  LDCU UR39, c[0x0][0xc24] ;  /* 0x00018480ff2777ac */ /* 0x000e680008000800 */
[----:B------:R-:W-:Y:S05]  /*1320*/  BRA.U UP0, `(.L_x_16) ;  /* 0x0000002100f87547 */ /* 0x000fea000b800000 */
[----:B------:R-:W2:Y:S01]  /*1330*/  LDCU UR7, c[0x0][0x394] ;  /* 0x00007280ff0777ac */ /* 0x000ea20008000800 */
[----:B------:R-:W-:Y:S01]  /*1340*/  PLOP3.LUT P1, PT, PT, PT, UP3, 0x80, 0x8 ;  /* 0x000000000008781c */ /* 0x000fe20003f2f038 */
[----:B------:R-:W-:Y:S01]  /*1350*/  IMAD.MOV.U32 R8, RZ, RZ, RZ ;  /* 0x000000ffff087224 */ /* 0x000fe200078e00ff */
[----:B------:R-:W-:Y:S01]  /*1360*/  ISETP.EQ.OR P2, PT, R0, RZ, P3 ;  /* 0x000000ff0000720c */ /* 0x000fe20001f42670 */
[----:B------:R-:W3:Y:S01]  /*1370*/  LDCU UR6, c[0x0][0x5d8] ;  /* 0x0000bb00ff0677ac */ /* 0x000ee20008000800 */
[----:B------:R-:W-:Y:S01]  /*1380*/  PLOP3.LUT P1, PT, P1, PT, PT, 0x8, 0x80 ;  /* 0x000000000080781c */ /* 0x000fe20000f2e170 */
[----:B------:R-:W4:Y:S01]  /*1390*/  LDCU UR76, c[0x0][0x370] ;  /* 0x00006e00ff4c77ac */ /* 0x000f220008000800 */
[----:B------:R-:W1:Y:S01]  /*13a0*/  LDCU.64 UR68, c[0x0][0x348] ;  /* 0x00006900ff4477ac */ /* 0x000e620008000a00 */
[----:B------:R-:W1:Y:S01]  /*13b0*/  LDCU UR75, c[0x0][0x374] ;  /* 0x00006e80ff4b77ac */ /* 0x000e620008000800 */
[----:B--2---:R-:W-:Y:S02]  /*13c0*/  UIADD3 UR5, UPT, UPT, UR7, 0x1f, URZ ;  /* 0x0000001f07057890 */ /* 0x004fe4000fffe0ff */
[----:B---3--:R-:W-:-:S02]  /*13d0*/  UIADD3 UR6, UPT, UPT, UR6, 0x7f, URZ ;  /* 0x0000007f06067890 */ /* 0x008fc4000fffe0ff */
[----:B------:R-:W-:Y:S02]  /*13e0*/  USHF.R.S32.HI UR4, URZ, 0x1f, UR5 ;  /* 0x0000001fff047899 */ /* 0x000fe40008011405 */
[----:B------:R-:W-:Y:S02]  /*13f0*/  UIADD3 UR9, UPT, UPT, UR7, 0x3e, URZ ;  /* 0x0000003e07097890 */ /* 0x000fe4000fffe0ff */
[----:B------:R-:W-:Y:S02]  /*1400*/  ULEA.HI UR4, UR4, UR5, URZ, 0x5 ;  /* 0x0000000504047291 */ /* 0x000fe4000f8f28ff */
[----:B------:R-:W-:Y:S02]  /*1410*/  UIADD3 UR5, UPT, UPT, UR7, -0x1, URZ ;  /* 0xffffffff07057890 */ /* 0x000fe4000fffe0ff */
[----:B------:R-:W-:Y:S01]  /*1420*/  USHF.R.S32.HI UR8, URZ, 0x5, UR4 ;  /* 0x00000005ff087899 */ /* 0x000fe20008011404 */
[----:B------:R-:W-:Y:S01]  /*1430*/  IMAD.U32 R2, RZ, RZ, UR9 ;  /* 0x00000009ff027e24 */ /* 0x000fe2000f8e00ff */
[----:B------:R-:W-:-:S02]  /*1440*/  USHF.R.S32.HI UR4, URZ, 0x1f, UR6 ;  /* 0x0000001fff047899 */ /* 0x000fc40008011406 */
[----:B------:R-:W-:Y:S02]  /*1450*/  UISETP.LT.U32.AND UP0, UPT, UR8, 0x8, UPT ;  /* 0x000000080800788c */ /* 0x000fe4000bf01070 */
[----:B------:R-:W-:Y:S01]  /*1460*/  UISETP.GE.U32.AND UP1, UPT, UR5, -0x3f, UPT ;  /* 0xffffffc10500788c */ /* 0x000fe2000bf26070 */
[----:B------:R-:W-:Y:S01]  /*1470*/  IMAD.U32 R3, RZ, RZ, UR8 ;  /* 0x00000008ff037e24 */ /* 0x000fe2000f8e00ff */
[----:B------:R-:W-:Y:S02]  /*1480*/  ULEA.HI UR4, UR4, UR6, URZ, 0x7 ;  /* 0x0000000604047291 */ /* 0x000fe4000f8f38ff */
[----:B------:R-:W-:Y:S02]  /*1490*/  USEL UR77, UR8, 0x8, UP0 ;  /* 0x00000008084d7887 */ /* 0x000fe40008000000 */
[----:B------:R-:W-:Y:S02]  /*14a0*/  USHF.R.S32.HI UR74, URZ, 0x7, UR4 ;  /* 0x00000007ff4a7899 */ /* 0x000fe40008011404 */
[----:B------:R-:W-:-:S02]  /*14b0*/  UIADD3 UR4, UPT, UPT, UR8, -UR77, URZ ;  /* 0x8000004d08047290 */ /* 0x000fc4000fffe0ff */
[----:B------:R-:W-:Y:S02]  /*14c0*/  UIADD3 UR67, UPT, UPT, UR77, -0x1, URZ ;  /* 0xffffffff4d437890 */ /* 0x000fe4000fffe0ff */
[----:B------:R-:W-:Y:S02]  /*14d0*/  @UP1 UIADD3 UR67, UPT, UPT, UR77, URZ, URZ ;  /* 0x000000ff4d431290 */ /* 0x000fe4000fffe0ff */
[----:B------:R-:W-:Y:S01]  /*14e0*/  MOV R9, UR4 ;  /* 0x0000000400097c02 */ /* 0x000fe20008000f00 */
[----:B------:R-:W-:Y:S01]  /*14f0*/  UMOV UR56, 0x1 ;  /* 0x0000000100387882 */ /* 0x000fe20000000000 */
[----:B------:R-:W-:Y:S01]  /*1500*/  UIADD3 UR67, UPT, UPT, UR67, 0x1, URZ ;  /* 0x0000000143437890 */ /* 0x000fe2000fffe0ff */
[----:B-1--4-:R-:W-:-:S11]  /*1510*/  UMOV UR58, URZ ;  /* 0x000000ff003a7c82 */ /* 0x012fd60008000000 */
.L_x_32:
[----:B------:R-:W-:Y:S01]  /*1520*/  IMAD.U32 R5, RZ, RZ, UR74 ;  /* 0x0000004aff057e24 */ /* 0x000fe2000f8e00ff */
[----:B------:R-:W1:Y:S01]  /*1530*/  LDCU UR66, c[0x0][0x5dc] ;  /* 0x0000bb80ff4277ac */ /* 0x000e620008000800 */
[----:B------:R-:W-:-:S03]  /*1540*/  R2UR UR12, R2 ;  /* 0x00000000020c72ca */ /* 0x000fc600000e0000 */
[-C--:B------:R-:W-:Y:S01]  /*1550*/  IABS R0, R5.reuse ;  /* 0x0000000500007213 */ /* 0x080fe20000000000 */
[----:B------:R-:W2:Y:S01]  /*1560*/  LDCU UR11, c[0x0][0x5e0] ;  /* 0x0000bc00ff0b77ac */ /* 0x000ea20008000800 */
[----:B------:R-:W-:Y:S02]  /*1570*/  IABS R5, R5 ;  /* 0x0000000500057213 */ /* 0x000fe40000000000 */
[----:B------:R-:W-:Y:S01]  /*1580*/  R2UR UR6, R0 ;  /* 0x00000000000672ca */ /* 0x000fe200000e0000 */
[----:B------:R-:W-:Y:S01]  /*1590*/  UMOV UR57, 0x400 ;  /* 0x0000040000397882 */ /* 0x000fe20000000000 */
[----:B------:R-:W-:Y:S01]  /*15a0*/  USHF.L.U32 UR54, UR28, 0x6, URZ ;  /* 0x000000061c367899 */ /* 0x000fe200080006ff */
[----:B------:R-:W-:Y:S01]  /*15b0*/  UMOV UR15, URZ ;  /* 0x000000ff000f7c82 */ /* 0x000fe20008000000 */
[----:B-1----:R-:W-:-:S09]  /*15c0*/  IMAD.U32 R4, RZ, RZ, UR66 ;  /* 0x00000042ff047e24 */ /* 0x002fd2000f8e00ff */
[----:B------:R-:W1:Y:S08]  /*15d0*/  I2F.RP R7, UR6 ;  /* 0x0000000600077d06 */ /* 0x000e700008209400 */
[----:B-1----:R-:W1:Y:S02]  /*15e0*/  MUFU.RCP R6, R7 ;  /* 0x0000000700067308 */ /* 0x002e640000001000 */
[----:B-1----:R-:W-:-:S06]  /*15f0*/  VIADD R6, R6, 0xffffffe ;  /* 0x0ffffffe06067836 */ /* 0x002fcc0000000000 */
[----:B------:R-:W1:Y:S02]  /*1600*/  F2I.FTZ.U32.TRUNC.NTZ R0, R6 ;  /* 0x0000000600007305 */ /* 0x000e64000021f000 */
[----:B-1----:R-:W-:Y:S02]  /*1610*/  R2UR UR5, R0 ;  /* 0x00000000000572ca */ /* 0x002fe400000e0000 */
[----:B------:R-:W-:Y:S01]  /*1620*/  IABS R0, R4 ;  /* 0x0000000400007213 */ /* 0x000fe20000000000 */
[----:B------:R-:W-:-:S03]  /*1630*/  IMAD.U32 R4, RZ, RZ, UR21 ;  /* 0x00000015ff047e24 */ /* 0x000fc6000f8e00ff */
[----:B------:R-:W-:Y:S01]  /*1640*/  R2UR UR8, R0 ;  /* 0x00000000000872ca */ /* 0x000fe200000e0000 */
[----:B------:R-:W-:Y:S01]  /*1650*/  IMAD.MOV R0, RZ, RZ, -R5 ;  /* 0x000000ffff007224 */ /* 0x000fe200078e0a05 */
[----:B------:R-:W-:-:S04]  /*1660*/  IABS R4, R4 ;  /* 0x0000000400047213 */ /* 0x000fc80000000000 */
[----:B------:R-:W-:Y:S01]  /*1670*/  R2UR UR9, R4 ;  /* 0x00000000040972ca */ /* 0x000fe200000e0000 */
[----:B------:R-:W-:-:S04]  /*1680*/  UIADD3 UR4, UPT, UPT, URZ, -UR5, URZ ;  /* 0x80000005ff047290 */ /* 0x000fc8000fffe0ff */
[----:B------:R-:W-:Y:S02]  /*1690*/  UIMAD UR7, UR4, UR6, URZ ;  /* 0x00000006040772a4 */ /* 0x000fe4000f8e02ff */
[----:B------:R-:W1:Y:S01]  /*16a0*/  I2F.RP R4, UR8 ;  /* 0x0000000800047d06 */ /* 0x000e620008209400 */
[----:B------:R-:W-:Y:S02]  /*16b0*/  UMOV UR4, URZ ;  /* 0x000000ff00047c82 */ /* 0x000fe40008000000 */
[----:B------:R-:W-:Y:S02]  /*16c0*/  UIMAD.WIDE.U32 UR4, UR5, UR7, UR4 ;  /* 0x00000007050472a5 */ /* 0x000fe4000f8e0004 */
[----:B------:R-:W-:-:S05]  /*16d0*/  R2UR UR7, R0 ;  /* 0x00000000000772ca */ /* 0x000fca00000e0000 */
[----:B------:R-:W-:Y:S02]  /*16e0*/  UMOV UR4, UR5 ;  /* 0x0000000500047c82 */ /* 0x000fe40008000000 */
[----:B------:R-:W-:Y:S01]  /*16f0*/  UIMAD.WIDE.U32 UR4, UR4, UR9, URZ ;  /* 0x00000009040472a5 */ /* 0x000fe2000f8e00ff */
[----:B-1----:R-:W1:Y:S06]  /*1700*/  MUFU.RCP R4, R4 ;  /* 0x0000000400047308 */ /* 0x002e6c0000001000 */
[----:B------:R-:W-:Y:S02]  /*1710*/  UMOV UR4, UR5 ;  /* 0x0000000500047c82 */ /* 0x000fe40008000000 */
[----:B------:R-:W-:-:S04]  /*1720*/  UIMAD UR5, UR4, UR7, UR9 ;  /* 0x00000007040572a4 */ /* 0x000fc8000f8e0209 */
[----:B------:R-:W-:Y:S01]  /*1730*/  UISETP.GT.U32.AND UP0, UPT, UR6, UR5, UPT ;  /* 0x000000050600728c */ /* 0x000fe2000bf04070 */
[----:B-1----:R-:W-:-:S10]  /*1740*/  VIADD R5, R4, 0xffffffe ;  /* 0x0ffffffe04057836 */ /* 0x002fd40000000000 */
[----:B------:R-:W-:Y:S01]  /*1750*/  @!UP0 UIADD3 UR5, UPT, UPT, UR5, -UR6, URZ ;  /* 0x8000000605058290 */ /* 0x000fe2000fffe0ff */
[----:B------:R-:W1:Y:S01]  /*1760*/  F2I.FTZ.U32.TRUNC.NTZ R0, R5 ;  /* 0x0000000500007305 */ /* 0x000e62000021f000 */
[----:B------:R-:W-:Y:S02]  /*1770*/  @!UP0 UIADD3 UR4, UPT, UPT, UR4, 0x1, URZ ;  /* 0x0000000104048890 */ /* 0x000fe4000fffe0ff */
[----:B------:R-:W-:Y:S02]  /*1780*/  UISETP.GE.U32.AND UP1, UPT, UR5, UR6, UPT ;  /* 0x000000060500728c */ /* 0x000fe4000bf26070 */
[----:B------:R-:W-:-:S04]  /*1790*/  ULOP3.LUT UR5, UR21, UR74, URZ, 0x3c, !UPT ;  /* 0x0000004a15057292 */ /* 0x000fc8000f8e3cff */
[----:B------:R-:W-:-:S05]  /*17a0*/  UISETP.GE.AND UP0, UPT, UR5, URZ, UPT ;  /* 0x000000ff0500728c */ /* 0x000fca000bf06270 */
[----:B------:R-:W-:Y:S01]  /*17b0*/  @UP1 UIADD3 UR4, UPT, UPT, UR4, 0x1, URZ ;  /* 0x0000000104041890 */ /* 0x000fe2000fffe0ff */
[----:B-1----:R-:W-:Y:S01]  /*17c0*/  R2UR UR5, R0 ;  /* 0x00000000000572ca */ /* 0x002fe200000e0000 */
[----:B------:R-:W-:Y:S01]  /*17d0*/  UISETP.NE.AND UP1, UPT, UR74, URZ, UPT ;  /* 0x000000ff4a00728c */ /* 0x000fe2000bf25270 */
[----:B--2---:R-:W-:-:S04]  /*17e0*/  IMAD.U32 R0, RZ, RZ, UR11 ;  /* 0x0000000bff007e24 */ /* 0x004fc8000f8e00ff */
[----:B------:R-:W-:Y:S01]  /*17f0*/  UMOV UR7, UR4 ;  /* 0x0000000400077c82 */ /* 0x000fe20008000000 */
[----:B------:R-:W-:Y:S01]  /*1800*/  IABS R0, R0 ;  /* 0x0000000000007213 */ /* 0x000fe20000000000 */
[----:B------:R-:W-:-:S03]  /*1810*/  @!UP0 UIADD3 UR7, UPT, UPT, -UR7, URZ, URZ ;  /* 0x000000ff07078290 */ /* 0x000fc6000fffe1ff */
[----:B------:R-:W-:Y:S01]  /*1820*/  R2UR UR9, R0 ;  /* 0x00000000000972ca */ /* 0x000fe200000e0000 */
[----:B------:R-:W-:Y:S02]  /*1830*/  @!UP1 ULOP3.LUT UR7, URZ, UR74, URZ, 0x33, !UPT ;  /* 0x0000004aff079292 */ /* 0x000fe4000f8e33ff */
[----:B------:R-:W-:-:S04]  /*1840*/  UIADD3 UR4, UPT, UPT, URZ, -UR5, URZ ;  /* 0x80000005ff047290 */ /* 0x000fc8000fffe0ff */
[----:B------:R-:W-:Y:S01]  /*1850*/  IMAD.U32 R4, RZ, RZ, UR7 ;  /* 0x00000007ff047e24 */ /* 0x000fe2000f8e00ff */
[----:B------:R-:W-:-:S03]  /*1860*/  UIMAD UR6, UR4, UR8, URZ ;  /* 0x00000008040672a4 */ /* 0x000fc6000f8e02ff */
[----:B------:R-:W-:Y:S01]  /*1870*/  UMOV UR4, URZ ;  /* 0x000000ff00047c82 */ /* 0x000fe20008000000 */
[----:B------:R-:W-:Y:S01]  /*1880*/  IABS R4, R4 ;  /* 0x0000000400047213 */ /* 0x000fe20000000000 */
[----:B------:R-:W-:-:S03]  /*1890*/  UIMAD.WIDE.U32 UR4, UR5, UR6, UR4 ;  /* 0x00000006050472a5 */ /* 0x000fc6000f8e0004 */
[----:B------:R-:W-:Y:S02]  /*18a0*/  R2UR UR10, R4 ;  /* 0x00000000040a72ca */ /* 0x000fe400000e0000 */
[----:B------:R-:W1:Y:S02]  /*18b0*/  I2F.RP R4, UR9 ;  /* 0x0000000900047d06 */ /* 0x000e640008209400 */
[----:B------:R-:W-:-:S09]  /*18c0*/  UMOV UR4, UR5 ;  /* 0x0000000500047c82 */ /* 0x000fd20008000000 */
[----:B------:R-:W-:Y:S01]  /*18d0*/  UIMAD.WIDE.U32 UR4, UR4, UR10, URZ ;  /* 0x0000000a040472a5 */ /* 0x000fe2000f8e00ff */
[----:B-1----:R-:W1:Y:S06]  /*18e0*/  MUFU.RCP R0, R4 ;  /* 0x0000000400007308 */ /* 0x002e6c0000001000 */
[----:B------:R-:W-:Y:S02]  /*18f0*/  UMOV UR4, UR5 ;  /* 0x0000000500047c82 */ /* 0x000fe40008000000 */
[----:B------:R-:W-:-:S04]  /*1900*/  UIADD3 UR5, UPT, UPT, -UR4, URZ, URZ ;  /* 0x000000ff04057290 */ /* 0x000fc8000fffe1ff */
[----:B------:R-:W-:-:S04]  /*1910*/  UIMAD UR5, UR8, UR5, UR10 ;  /* 0x00000005080572a4 */ /* 0x000fc8000f8e020a */
[----:B------:R-:W-:Y:S01]  /*1920*/  UISETP.GT.U32.AND UP0, UPT, UR8, UR5, UPT ;  /* 0x000000050800728c */ /* 0x000fe2000bf04070 */
[----:B-1----:R-:W-:Y:S02]  /*1930*/  VIADD R0, R0, 0xffffffe ;  /* 0x0ffffffe00007836 */ /* 0x002fe40000000000 */
[----:B------:R-:W-:-:S04]  /*1940*/  IMAD.U32 R4, RZ, RZ, UR56 ;  /* 0x00000038ff047e24 */ /* 0x000fc8000f8e00ff */
[----:B------:R-:W1:Y:S04]  /*1950*/  F2I.FTZ.U32.TRUNC.NTZ R0, R0 ;  /* 0x0000000000007305 */ /* 0x000e68000021f000 */
[----:B------:R-:W-:Y:S01]  /*1960*/  @!UP0 UIADD3 UR5, UPT, UPT, UR5, -UR8, URZ ;  /* 0x8000000805058290 */ /* 0x000fe2000fffe0ff */
[----:B------:R-:W-:Y:S01]  /*1970*/  SHF.L.U32 R4, R4, 0x1f, RZ ;  /* 0x0000001f04047819 */ /* 0x000fe200000006ff */
[----:B------:R-:W-:Y:S02]  /*1980*/  @!UP0 UIADD3 UR4, UPT, UPT, UR4, 0x1, URZ ;  /* 0x0000000104048890 */ /* 0x000fe4000fffe0ff */
[----:B------:R-:W-:Y:S01]  /*1990*/  UISETP.GE.U32.AND UP1, UPT, UR5, UR8, UPT ;  /* 0x000000080500728c */ /* 0x000fe2000bf26070 */
[----:B------:R-:W2:Y:S01]  /*19a0*/  S2UR UR8, SR_CgaCtaId ;  /* 0x00000000000879c3 */ /* 0x000ea20000008800 */
[----:B------:R-:W-:-:S04]  /*19b0*/  ULOP3.LUT UR5, UR7, UR66, URZ, 0x3c, !UPT ;  /* 0x0000004207057292 */ /* 0x000fc8000f8e3cff */
[----:B------:R-:W-:-:S03]  /*19c0*/  UISETP.GE.AND UP0, UPT, UR5, URZ, UPT ;  /* 0x000000ff0500728c */ /* 0x000fc6000bf06270 */
[----:B-1----:R-:W-:Y:S02]  /*19d0*/  R2UR UR5, R0 ;  /* 0x00000000000572ca */ /* 0x002fe400000e0000 */
[----:B------:R-:W-:Y:S02]  /*19e0*/  @UP1 UIADD3 UR4, UPT, UPT, UR4, 0x1, URZ ;  /* 0x0000000104041890 */ /* 0x000fe4000fffe0ff */
[----:B------:R-:W-:-:S05]  /*19f0*/  UISETP.NE.AND UP1, UPT, UR66, URZ, UPT ;  /* 0x000000ff4200728c */ /* 0x000fca000bf25270 */
[----:B------:R-:W-:Y:S02]  /*1a00*/  UMOV UR6, UR4 ;  /* 0x0000000400067c82 */ /* 0x000fe40008000000 */
[----:B------:R-:W-:Y:S02]  /*1a10*/  @!UP0 UIADD3 UR6, UPT, UPT, -UR6, URZ, URZ ;  /* 0x000000ff06068290 */ /* 0x000fe4000fffe1ff */
[----:B------:R-:W-:Y:S02]  /*1a20*/  UIADD3 UR4, UPT, UPT, URZ, -UR5, URZ ;  /* 0x80000005ff047290 */ /* 0x000fe4000fffe0ff */
[----:B------:R-:W-:Y:S02]  /*1a30*/  @!UP1 ULOP3.LUT UR6, URZ, UR66, URZ, 0x33, !UPT ;  /* 0x00000042ff069292 */ /* 0x000fe4000f8e33ff */
[----:B--2---:R-:W-:-:S04]  /*1a40*/  ULEA UR57, UR8, UR57, 0x18 ;  /* 0x0000003908397291 */ /* 0x004fc8000f8ec0ff */
[----:B------:R-:W-:Y:S01]  /*1a50*/  ULEA UR8, UR58, UR57, 0x3 ;  /* 0x000000393a087291 */ /* 0x000fe2000f8e18ff */
[----:B------:R-:W-:-:S05]  /*1a60*/  IMAD.U32 R0, RZ, RZ, UR6 ;  /* 0x00000006ff007e24 */ /* 0x000fca000f8e00ff */
[----:B------:R-:W-:-:S03]  /*1a70*/  IABS R0, R0 ;  /* 0x0000000000007213 */ /* 0x000fc60000000000 */
[----:B------:R1:W2:Y:S01]  /*1a80*/  SYNCS.PHASECHK.TRANS64.TRYWAIT P0, [UR8+0x40], R4 ;  /* 0x00004004ff0075a7 */ /* 0x0002a20008001108 */
[----:B------:R-:W-:Y:S01]  /*1a90*/  R2UR UR10, R0 ;  /* 0x00000000000a72ca */ /* 0x000fe200000e0000 */
[----:B------:R-:W-:-:S03]  /*1aa0*/  UIMAD UR8, UR4, UR9, URZ ;  /* 0x00000009040872a4 */ /* 0x000fc6000f8e02ff */
[----:B------:R-:W-:Y:S02]  /*1ab0*/  UMOV UR4, URZ ;  /* 0x000000ff00047c82 */ /* 0x000fe40008000000 */
[----:B------:R-:W-:Y:S02]  /*1ac0*/  UIMAD.WIDE.U32 UR4, UR5, UR8, UR4 ;  /* 0x00000008050472a5 */ /* 0x000fe4000f8e0004 */
[----:B------:R-:W-:-:S04]  /*1ad0*/  UIADD3 UR8, UPT, UPT, -UR6, URZ, URZ ;  /* 0x000000ff06087290 */ /* 0x000fc8000fffe1ff */
[----:B------:R-:W-:Y:S01]  /*1ae0*/  UIMAD UR66, UR66, UR8, UR7 ;  /* 0x00000008424272a4 */ /* 0x000fe2000f8e0207 */
[----:B------:R-:W-:Y:S02]  /*1af0*/  UMOV UR4, UR5 ;  /* 0x0000000500047c82 */ /* 0x000fe40008000000 */
[----:B------:R-:W-:-:S07]  /*1b00*/  UIMAD.WIDE.U32 UR4, UR4, UR10, URZ ;  /* 0x0000000a040472a5 */ /* 0x000fce000f8e00ff */
[----:B------:R-:W-:Y:S02]  /*1b10*/  UMOV UR4, UR5 ;  /* 0x0000000500047c82 */ /* 0x000fe40008000000 */
[----:B------:R-:W-:-:S04]  /*1b20*/  UIADD3 UR5, UPT, UPT, -UR4, URZ, URZ ;  /* 0x000000ff04057290 */ /* 0x000fc8000fffe1ff */
[----:B------:R-:W-:-:S04]  /*1b30*/  UIMAD UR5, UR9, UR5, UR10 ;  /* 0x00000005090572a4 */ /* 0x000fc8000f8e020a */
[----:B------:R-:W-:-:S11]  /*1b40*/  UISETP.GT.U32.AND UP0, UPT, UR9, UR5, UPT ;  /* 0x000000050900728c */ /* 0x000fd6000bf04070 */
[----:B------:R-:W-:Y:S02]  /*1b50*/  @!UP0 UIADD3 UR5, UPT, UPT, UR5, -UR9, URZ ;  /* 0x8000000905058290 */ /* 0x000fe4000fffe0ff */
[----:B------:R-:W-:Y:S02]  /*1b60*/  @!UP0 UIADD3 UR4, UPT, UPT, UR4, 0x1, URZ ;  /* 0x0000000104048890 */ /* 0x000fe4000fffe0ff */
[----:B------:R-:W-:Y:S02]  /*1b70*/  UISETP.GE.U32.AND UP1, UPT, UR5, UR9, UPT ;  /* 0x000000090500728c */ /* 0x000fe4000bf26070 */
[----:B------:R-:W-:-:S04]  /*1b80*/  ULOP3.LUT UR5, UR6, UR11, URZ, 0x3c, !UPT ;  /* 0x0000000b06057292 */ /* 0x000fc8000f8e3cff */
[----:B------:R-:W-:-:S05]  /*1b90*/  UISETP.GE.AND UP0, UPT, UR5, URZ, UPT ;  /* 0x000000ff0500728c */ /* 0x000fca000bf06270 */
[----:B------:R-:W-:Y:S02]  /*1ba0*/  @UP1 UIADD3 UR4, UPT, UPT, UR4, 0x1, URZ ;  /* 0x0000000104041890 */ /* 0x000fe4000fffe0ff */
[----:B------:R-:W-:-:S05]  /*1bb0*/  UISETP.NE.AND UP1, UPT, UR11, URZ, UPT ;  /* 0x000000ff0b00728c */ /* 0x000fca000bf25270 */
[----:B------:R-:W-:Y:S01]  /*1bc0*/  UMOV UR70, UR4 ;  /* 0x0000000400467c82 */ /* 0x000fe20008000000 */
[----:B------:R-:W-:Y:S02]  /*1bd0*/  UIADD3 UR4, UPT, UPT, -UR7, URZ, URZ ;  /* 0x000000ff07047290 */ /* 0x000fe4000fffe1ff */
[----:B------:R-:W-:Y:S02]  /*1be0*/  @!UP0 UIADD3 UR70, UPT, UPT, -UR70, URZ, URZ ;  /* 0x000000ff46468290 */ /* 0x000fe4000fffe1ff */
[----:B------:R-:W-:Y:S02]  /*1bf0*/  UISETP.GE.U32.AND UP0, UPT, UR12, 0x3f, UPT ;  /* 0x0000003f0c00788c */ /* 0x000fe4000bf06070 */
[----:B------:R-:W-:Y:S02]  /*1c00*/  @!UP1 ULOP3.LUT UR70, URZ, UR11, URZ, 0x33, !UPT ;  /* 0x0000000bff469292 */ /* 0x000fe4000f8e33ff */
[----:B------:R-:W-:Y:S02]  /*1c10*/  UIMAD UR4, UR74, UR4, UR21 ;  /* 0x000000044a0472a4 */ /* 0x000fe4000f8e0215 */
[----:B------:R-:W-:-:S02]  /*1c20*/  UIADD3 UR5, UPT, UPT, -UR70, URZ, URZ ;  /* 0x000000ff46057290 */ /* 0x000fc4000fffe1ff */
[----:B------:R-:W-:Y:S02]  /*1c30*/  USHF.L.U32 UR34, UR4, 0x7, URZ ;  /* 0x0000000704227899 */ /* 0x000fe400080006ff */
[----:B------:R-:W-:Y:S01]  /*1c40*/  UIMAD UR71, UR11, UR5, UR6 ;  /* 0x000000050b4772a4 */ /* 0x000fe2000f8e0206 */
[----:B-1----:R-:W-:Y:S11]  /*1c50*/  BRA.U !UP0, `(.L_x_17) ;  /* 0x0000000508d47547 */ /* 0x002ff6000b800000 */
[----:B------:R-:W1:Y:S01]  /*1c60*/  LDCU.64 UR6, c[0x0][0x5c0] ;  /* 0x0000b800ff0677ac */ /* 0x000e620008000a00 */
[----:B------:R-:W1:Y:S01]  /*1c70*/  LDCU.64 UR4, c[0x0][0x5f8] ;  /* 0x0000bf00ff0477ac */ /* 0x000e620008000a00 */
[----:B------:R-:W3:Y:S01]  /*1c80*/  LDCU UR8, c[0x0][0x5c8] ;  /* 0x0000b900ff0877ac */ /* 0x000ee20008000800 */
[----:B------:R-:W3:Y:S01]  /*1c90*/  LDCU UR59, c[0x0][0x600] ;  /* 0x0000c000ff3b77ac */ /* 0x000ee20008000800 */
[----:B------:R-:W4:Y:S01]  /*1ca0*/  LDCU UR45, c[0x0][0x5a8] ;  /* 0x0000b500ff2d77ac */ /* 0x000f220008000800 */
[----:B------:R-:W2:Y:S01]  /*1cb0*/  LDCU UR44, c[0x0][0x59c] ;  /* 0x0000b380ff2c77ac */ /* 0x000ea20008000800 */
[----:B-1----:R-:W-:Y:S02]  /*1cc0*/  UIMAD UR65, UR66, UR6, UR4 ;  /* 0x00000006424172a4 */ /* 0x002fe4000f8e0204 */
[----:B------:R-:W-:Y:S01]  /*1cd0*/  UIMAD UR64, UR71, UR7, UR5 ;  /* 0x00000007474072a4 */ /* 0x000fe2000f8e0205 */
[----:B------:R-:W1:Y:S01]  /*1ce0*/  LDCU UR31, c[0x0][0x590] ;  /* 0x0000b200ff1f77ac */ /* 0x000e620008000800 */
[----:B---3--:R-:W-:Y:S01]  /*1cf0*/  UIMAD UR59, UR70, UR8, UR59 ;  /* 0x00000008463b72a4 */ /* 0x008fe2000f8e023b */
[----:B------:R-:W3:Y:S01]  /*1d00*/  LDCU UR49, c[0x0][0x594] ;  /* 0x0000b280ff3177ac */ /* 0x000ee20008000800 */
[----:B------:R-:W1:Y:S01]  /*1d10*/  LDCU UR48, c[0x0][0x598] ;  /* 0x0000b300ff3077ac */ /* 0x000e620008000800 */
[----:B------:R-:W1:Y:S01]  /*1d20*/  LDCU UR47, c[0x0][0x5ac] ;  /* 0x0000b580ff2f77ac */ /* 0x000e620008000800 */
[----:B------:R-:W1:Y:S01]  /*1d30*/  LDCU UR46, c[0x0][0x5b0] ;  /* 0x0000b600ff2e77ac */ /* 0x000e620008000800 */
[----:B------:R-:W1:Y:S01]  /*1d40*/  LDCU UR5, c[0x0][0x5cc] ;  /* 0x0000b980ff0577ac */ /* 0x000e620008000800 */
[----:B------:R-:W1:Y:S01]  /*1d50*/  LDCU UR4, c[0x0][0x5ec] ;  /* 0x0000bd80ff0477ac */ /* 0x000e620008000800 */
[----:B------:R-:W1:Y:S01]  /*1d60*/  LDCU.64 UR42, c[0x0][0x5a0] ;  /* 0x0000b400ff2a77ac */ /* 0x000e620008000a00 */
[----:B------:R-:W1:Y:S01]  /*1d70*/  LDCU.64 UR40, c[0x0][0x5d0] ;  /* 0x0000ba00ff2877ac */ /* 0x000e620008000a00 */
[----:B------:R-:W1:Y:S01]  /*1d80*/  LDCU.64 UR6, c[0x0][0x5f0] ;  /* 0x0000be00ff0677ac */ /* 0x000e620008000a00 */
[----:B------:R-:W-:-:S02]  /*1d90*/  UIADD3 UR62, UPT, UPT, UR54, 0x20, URZ ;  /* 0x00000020363e7890 */ /* 0x000fc4000fffe0ff */
[----:B------:R-:W-:Y:S02]  /*1da0*/  UIADD3 UR26, UPT, UPT, UR34, 0x20, URZ ;  /* 0x00000020221a7890 */ /* 0x000fe4000fffe0ff */
[----:B------:R-:W-:Y:S02]  /*1db0*/  UIADD3 UR18, UPT, UPT, UR34, 0x40, URZ ;  /* 0x0000004022127890 */ /* 0x000fe4000fffe0ff */
[----:B------:R-:W-:Y:S01]  /*1dc0*/  UIADD3 UR10, UPT, UPT, UR34, 0x60, URZ ;  /* 0x00000060220a7890 */ /* 0x000fe2000fffe0ff */
[----:B------:R-:W-:Y:S01]  /*1dd0*/  UMOV UR23, URZ ;  /* 0x000000ff00177c82 */ /* 0x000fe20008000000 */
[----:B--2-4-:R-:W-:-:S10]  /*1de0*/  UMOV UR8, UR58 ;  /* 0x0000003a00087c82 */ /* 0x014fd40008000000 */
.L_x_22:
[----:B------:R-:W-:Y:S01]  /*1df0*/  @!P3 MOV R4, 0x6000 ;  /* 0x000060000004b802 */ /* 0x000fe20000000f00 */
[----:B------:R-:W-:Y:S01]  /*1e00*/  ULEA UR53, UR8, UR57, 0x3 ;  /* 0x0000003908357291 */ /* 0x000fe2000f8e18ff */
[----:B------:R-:W-:Y:S11]  /*1e10*/  @P0 BRA `(.L_x_18) ;  /* 0x0000000000100947 */ /* 0x000ff60003800000 */
[----:B------:R-:W-:Y:S04]  /*1e20*/  MOV R0, UR56 ;  /* 0x0000003800007c02 */ /* 0x000fe80008000f00 */
[----:B------:R-:W-:Y:S04]  /*1e30*/  SHF.L.U32 R5, R0, 0x1f, RZ ;  /* 0x0000001f00057819 */ /* 0x000fe800000006ff */
[----:B------:R-:W2:Y:S02]  /*1e40*/  SYNCS.PHASECHK.TRANS64.TRYWAIT P0, [UR53+0x40], R5 ;  /* 0x00004005ff0075a7 */ /* 0x000ea40008001135 */
[----:B--2---:R-:W-:Y:S05]  /*1e50*/  @!P0 BRA `(.L_x_19) ;  /* 0x0000008000788947 */ /* 0x004fea0003800000 */
.L_x_18:
[----:B------:R4:W-:Y:S01]  /*1e60*/  @!P3 SYNCS.ARRIVE.TRANS64 RZ, [UR53], R4 ;  /* 0x00000004ffffb9a7 */ /* 0x0009e20008000035 */
[----:B------:R-:W-:Y:S04]  /*1e70*/  BSSY.RECONVERGENT B0, `(.L_x_20) ;  /* 0x0000003000007945 */ /* 0x000fe80003800200 */
[----:B------:R-:W-:Y:S05]  /*1e80*/  @P2 BRA `(.L_x_21) ;  /* 0x0000000000042947 */ /* 0x000fea0003800000 */
[----:B-1-3--:R-:W-:Y:S05]  /*1e90*/  BPT.TRAP 0x1 ;  /* 0x000000040000795c */ /* 0x00afea0000300000 */
.L_x_21:
[----:B-1-3--:R-:W-:Y:S05]  /*1ea0*/  BSYNC.RECONVERGENT B0 ;  /* 0x0000000000007941 */ /* 0x00afea0003800200 */
.L_x_20:
[----:B------:R-:W-:Y:S02]  /*1eb0*/  UIADD3 UR9, UPT, UPT, UR8, 0x1, URZ ;  /* 0x0000000108097890 */ /* 0x000fe4000fffe0ff */
[----:B------:R-:W-:Y:S02]  /*1ec0*/  USHF.L.U32 UR55, UR23, 0x5, URZ ;  /* 0x0000000517377899 */ /* 0x000fe400080006ff */
[----:B------:R-:W-:Y:S02]  /*1ed0*/  UISETP.NE.AND UP0, UPT, UR9, 0x8, UPT ;  /* 0x000000080900788c */ /* 0x000fe4000bf05270 */
[----:B------:R-:W-:Y:S02]  /*1ee0*/  UIMAD.WIDE.U32 UR12, UR55, UR49, URZ ;  /* 0x00000031370c72a5 */ /* 0x000fe4000f8e00ff */
[----:B------:R-:W-:Y:S02]  /*1ef0*/  USEL UR11, URZ, 0x1, UP0 ;  /* 0x00000001ff0b7887 */ /* 0x000fe40008000000 */
[----:B------:R-:W-:Y:S02]  /*1f00*/  UISETP.NE.AND UP4, UPT, UR31, 0x1, UPT ;  /* 0x000000011f00788c */ /* 0x000fe4000bf85270 */
[----:B------:R-:W-:Y:S02]  /*1f10*/  ULOP3.LUT UR56, UR56, UR11, URZ, 0x3c, !UPT ;  /* 0x0000000b38387292 */ /* 0x000fe4000f8e3cff */
[----:B------:R-:W-:Y:S02]  /*1f20*/  UIADD3 UR20, UP1, UPT, UR68, 0x80, URZ ;  /* 0x0000008044147890 */ /* 0x000fe4000ff3e0ff */
[----:B------:R-:W-:Y:S02]  /*1f30*/  USEL UR58, UR9, URZ, UP0 ;  /* 0x000000ff093a7287 */ /* 0x000fe40008000000 */
[----:B------:R-:W-:Y:S01]  /*1f40*/  ULEA UR14, UR8, UR57, 0xd ;  /* 0x00000039080e7291 */ /* 0x000fe2000f8e68ff */
[----:B--2---:R-:W-:Y:S01]  /*1f50*/  MOV R0, UR56 ;  /* 0x0000003800007c02 */ /* 0x004fe20008000f00 */
[----:B------:R-:W-:Y:S02]  /*1f60*/  ULEA UR9, UR58, UR57, 0x3 ;  /* 0x000000393a097291 */ /* 0x000fe4000f8e18ff */
[----:B------:R-:W-:Y:S01]  /*1f70*/  UIADD3.X UR21, UPT, UPT, URZ, UR69, URZ, UP1, !UPT ;  /* 0x00000045ff157290 */ /* 0x000fe20008ffe4ff */
[----:B----4-:R-:W-:Y:S01]  /*1f80*/  SHF.L.U32 R4, R0, 0x1f, RZ ;  /* 0x0000001f00047819 */ /* 0x010fe200000006ff */
[----:B------:R-:W-:Y:S02]  /*1f90*/  UIADD3 UR52, UPT, UPT, UR14, 0x8800, URZ ;  /* 0x000088000e347890 */ /* 0x000fe4000fffe0ff */
[----:B------:R-:W-:Y:S02]  /*1fa0*/  ULEA UR19, UR8, UR57, 0xe ;  /* 0x0000003908137291 */ /* 0x000fe4000f8e70ff */
[----:B------:R-:W-:Y:S01]  /*1fb0*/  UISETP.NE.AND UP2, UPT, UR44, 0x1, UPT ;  /* 0x000000012c00788c */ /* 0x000fe2000bf45270 */
[----:B------:R4:W1:Y:S01]  /*1fc0*/  SYNCS.PHASECHK.TRANS64.TRYWAIT P0, [UR9+0x40], R4 ;  /* 0x00004004ff0075a7 */ /* 0x0008620008001109 */
[----:B------:R-:W-:Y:S02]  /*1fd0*/  UIADD3 UR60, UPT, UPT, UR14, 0x9800, URZ ;  /* 0x000098000e3c7890 */ /* 0x000fe4000fffe0ff */
[----:B------:R-:W-:Y:S02]  /*1fe0*/  ULEA UR15, UR64, UR65, 0x5 ;  /* 0x00000041400f7291 */ /* 0x000fe4000f8e28ff */
[----:B------:R-:W-:Y:S02]  /*1ff0*/  UISETP.NE.AND UP3, UPT, UR45, 0x1, UPT ;  /* 0x000000012d00788c */ /* 0x000fe4000bf65270 */
[----:B------:R-:W-:Y:S02]  /*2000*/  ULEA UR22, UR59, UR15, 0xa ;  /* 0x0000000f3b167291 */ /* 0x000fe4000f8e50ff */
[----:B------:R-:W-:Y:S02]  /*2010*/  UIADD3 UR50, UP0, UPT, UR68, 0x180, URZ ;  /* 0x0000018044327890 */ /* 0x000fe4000ff1e0ff */
[----:B------:R-:W-:Y:S02]  /*2020*/  UIADD3 UR32, UPT, UPT, UR19, 0x18800, URZ ;  /* 0x0001880013207890 */ /* 0x000fe4000fffe0ff */
[----:B------:R-:W-:Y:S02]  /*2030*/  UIADD3.X UR51, UPT, UPT, URZ, UR69, URZ, UP0, !UPT ;  /* 0x00000045ff337290 */ /* 0x000fe400087fe4ff */
[----:B------:R-:W-:Y:S02]  /*2040*/  UIADD3 UR24, UPT, UPT, UR19, 0x19800, URZ ;  /* 0x0001980013187890 */ /* 0x000fe4000fffe0ff */
[----:B------:R-:W-:Y:S02]  /*2050*/  UIADD3 UR16, UPT, UPT, UR19, 0x1a800, URZ ;  /* 0x0001a80013107890 */ /* 0x000fe4000fffe0ff */
[----:B------:R-:W-:Y:S01]  /*2060*/  UIADD3 UR23, UPT, UPT, UR23, 0x1, URZ ;  /* 0x0000000117177890 */ /* 0x000fe2000fffe0ff */
[----:B------:R-:W-:Y:S01]  /*2070*/  UMOV UR28, 0x0 ;  /* 0x00000000001c7882 */ /* 0x000fe20000000000 */
[----:B------:R-:W-:Y:S02]  /*2080*/  UMOV UR29, 0x10000000 ;  /* 0x10000000001d7882 */ /* 0x000fe40000000000 */
[----:B------:R-:W-:Y:S01]  /*2090*/  UISETP.NE.AND UP0, UPT, UR23, UR67, UPT ;  /* 0x000000431700728c */ /* 0x000fe2000bf05270 */
[----:B------:R-:W-:Y:S01]  /*20a0*/  UTMALDG.2D [UR52], [UR20], desc[UR28] ;  /* 0x00001c34140075b4 */ /* 0x000fe20008009000 */
[----:B------:R-:W-:Y:S01]  /*20b0*/  UMOV UR61, UR53 ;  /* 0x00000035003d7c82 */ /* 0x000fe20008000000 */
[----:B------:R-:W-:Y:S01]  /*20c0*/  UMOV UR63, UR55 ;  /* 0x00000037003f7c82 */ /* 0x000fe20008000000 */
[----:B------:R-:W-:Y:S01]  /*20d0*/  UMOV UR33, UR53 ;  /* 0x0000003500217c82 */ /* 0x000fe20008000000 */
[----:B------:R-:W-:Y:S01]  /*20e0*/  UMOV UR25, UR53 ;  /* 0x0000003500197c82 */ /* 0x000fe20008000000 */
[----:B------:R-:W-:Y:S01]  /*20f0*/  UMOV UR17, UR53 ;  /* 0x0000003500117c82 */ /* 0x000fe20008000000 */
[----:B------:R-:W-:Y:S01]  /*2100*/  UMOV UR9, UR53 ;  /* 0x0000003500097c82 */ /* 0x000fe20008000000 */
[----:B------:R-:W-:Y:S01]  /*2110*/  UMOV UR11, UR13 ;  /* 0x0000000d000b7c82 */ /* 0x000fe20008000000 */
[----:B------:R2:W-:Y:S01]  /*2120*/  UTMALDG.2D [UR60], [UR20], desc[UR28] ;  /* 0x00001c3c140075b4 */ /* 0x0005e20008009000 */
[----:B------:R-:W-:Y:S04]  /*2130*/  USHF.R.U32.HI UR11, URZ, UR48, UR11 ;  /* 0x00000030ff0b7299 */ /* 0x000fe8000801160b */
[----:B------:R-:W-:Y:S04]  /*2140*/  USEL UR11, UR55, UR11, !UP4 ;  /* 0x0000000b370b7287 */ /* 0x000fe8000e000000 */
[----:B------:R-:W-:Y:S02]  /*2150*/  UIMAD.WIDE.U32 UR12, UR11, UR42, URZ ;  /* 0x0000002a0b0c72a5 */ /* 0x000fe4000f8e00ff */
[----:B------:R-:W-:Y:S05]  /*2160*/  UIADD3 UR14, UPT, UPT, -UR11, URZ, URZ ;  /* 0x000000ff0b0e7290 */ /* 0x000fea000fffe1ff */
[----:B------:R-:W-:Y:S01]  /*2170*/  UMOV UR8, UR13 ;  /* 0x0000000d00087c82 */ /* 0x000fe20008000000 */
[----:B------:R-:W-:Y:S02]  /*2180*/  UIMAD UR13, UR31, UR14, UR55 ;  /* 0x0000000e1f0d72a4 */ /* 0x000fe4000f8e0237 */
[----:B------:R-:W-:Y:S02]  /*2190*/  USHF.R.U32.HI UR8, URZ, UR43, UR8 ;  /* 0x0000002bff087299 */ /* 0x000fe40008011608 */
[----:B------:R-:W-:Y:S02]  /*21a0*/  UIMAD UR35, UR13, UR5, UR4 ;  /* 0x000000050d2372a4 */ /* 0x000fe4000f8e0204 */
[----:B------:R-:W-:Y:S02]  /*21b0*/  USEL UR12, UR11, UR8, !UP2 ;  /* 0x000000080b0c7287 */ /* 0x000fe4000d000000 */
[----:B------:R-:W-:Y:S02]  /*21c0*/  UIADD3 UR8, UPT, UPT, UR19, 0x1b800, URZ ;  /* 0x0001b80013087890 */ /* 0x000fe4000fffe0ff */
[----:B------:R-:W-:Y:S02]  /*21d0*/  UIMAD.WIDE.U32 UR14, UR12, UR47, URZ ;  /* 0x0000002f0c0e72a5 */ /* 0x000fe4000f8e00ff */
[----:B------:R-:W-:Y:S01]  /*21e0*/  UIADD3 UR14, UPT, UPT, -UR12, URZ, URZ ;  /* 0x000000ff0c0e7290 */ /* 0x000fe2000fffe1ff */
[----:B------:R-:W-:Y:S01]  /*21f0*/  UMOV UR27, UR35 ;  /* 0x00000023001b7c82 */ /* 0x000fe20008000000 */
[----:B------:R-:W-:Y:S02]  /*2200*/  UMOV UR19, UR35 ;  /* 0x0000002300137c82 */ /* 0x000fe40008000000 */
[----:B------:R-:W-:Y:S01]  /*2210*/  UIMAD UR11, UR44, UR14, UR11 ;  /* 0x0000000e2c0b72a4 */ /* 0x000fe2000f8e020b */
[----:B------:R-:W-:Y:S01]  /*2220*/  UMOV UR13, UR15 ;  /* 0x0000000f000d7c82 */ /* 0x000fe20008000000 */
[----:B------:R-:W-:Y:S02]  /*2230*/  UPRMT UR15, UR22, 0x5410, URZ ;  /* 0x00005410160f7896 */ /* 0x000fe400080000ff */
[----:B------:R-:W-:Y:S02]  /*2240*/  USHF.R.U32.HI UR13, URZ, UR46, UR13 ;  /* 0x0000002eff0d7299 */ /* 0x000fe4000801160d */
[----:B------:R-:W-:Y:S02]  /*2250*/  UIMAD UR36, UR11, UR40, UR6 ;  /* 0x000000280b2472a4 */ /* 0x000fe4000f8e0206 */
[----:B------:R-:W-:Y:S01]  /*2260*/  USEL UR38, UR12, UR13, !UP3 ;  /* 0x0000000d0c267287 */ /* 0x000fe2000d800000 */
[----:B------:R-:W-:Y:S03]  /*2270*/  UMOV UR11, UR35 ;  /* 0x00000023000b7c82 */ /* 0x000fe60008000000 */
[----:B------:R-:W-:Y:S01]  /*2280*/  UIADD3 UR13, UPT, UPT, -UR38, URZ, URZ ;  /* 0x000000ff260d7290 */ /* 0x000fe2000fffe1ff */
[----:B--2---:R-:W-:Y:S02]  /*2290*/  UMOV UR28, UR36 ;  /* 0x00000024001c7c82 */ /* 0x004fe40008000000 */
[----:B------:R-:W-:Y:S01]  /*22a0*/  UMOV UR30, UR38 ;  /* 0x00000026001e7c82 */ /* 0x000fe20008000000 */
[----:B------:R-:W-:Y:S01]  /*22b0*/  UIMAD UR12, UR45, UR13, UR12 ;  /* 0x0000000d2d0c72a4 */ /* 0x000fe2000f8e020c */
[----:B------:R-:W-:Y:S01]  /*22c0*/  UMOV UR20, UR36 ;  /* 0x0000002400147c82 */ /* 0x000fe20008000000 */
[----:B------:R-:W-:Y:S02]  /*22d0*/  UMOV UR22, UR38 ;  /* 0x0000002600167c82 */ /* 0x000fe40008000000 */
[----:B------:R-:W-:Y:S01]  /*22e0*/  UIMAD UR37, UR12, UR41, UR7 ;  /* 0x000000290c2572a4 */ /* 0x000fe2000f8e0207 */
[----:B------:R-:W-:Y:S02]  /*22f0*/  UMOV UR14, UR38 ;  /* 0x00000026000e7c82 */ /* 0x000fe40008000000 */
[----:B------:R-:W-:Y:S04]  /*2300*/  UMOV UR12, UR36 ;  /* 0x00000024000c7c82 */ /* 0x000fe80008000000 */
[----:B------:R-:W-:Y:S01]  /*2310*/  UMOV UR29, UR37 ;  /* 0x00000025001d7c82 */ /* 0x000fe20008000000 */
[----:B------:R-:W-:Y:S01]  /*2320*/  UMOV UR21, UR37 ;  /* 0x0000002500157c82 */ /* 0x000fe20008000000 */
[----:B------:R-:W-:Y:S01]  /*2330*/  UTMALDG.5D.IM2COL [UR32], [UR50], UR15 ;  /* 0x00000020320073b4 */ /* 0x000fe2000806000f */
[----:B------:R-:W-:Y:S01]  /*2340*/  UMOV UR13, UR37 ;  /* 0x00000025000d7c82 */ /* 0x000fe20008000000 */
[----:B------:R-:W-:Y:S01]  /*2350*/  UTMALDG.5D.IM2COL [UR24], [UR50], UR15 ;  /* 0x00000018320073b4 */ /* 0x000fe2000806000f */
[----:B------:R-:W-:Y:S01]  /*2360*/  UTMALDG.5D.IM2COL [UR16], [UR50], UR15 ;  /* 0x00000010320073b4 */ /* 0x000fe2000806000f */
[----:B------:R2:W-:Y:S02]  /*2370*/  UTMALDG.5D.IM2COL [UR8], [UR50], UR15 ;  /* 0x00000008320073b4 */ /* 0x0005e4000806000f */
[----:B--2---:R-:W-:Y:S01]  /*2380*/  UMOV UR15, UR67 ;  /* 0x00000043000f7c82 */ /* 0x004fe20008000000 */
[----:B------:R-:W-:Y:S01]  /*2390*/  UMOV UR8, UR58 ;  /* 0x0000003a00087c82 */ /* 0x000fe20008000000 */
[----:B-1--4-:R-:W-:Y:S05]  /*23a0*/  BRA.U UP0, `(.L_x_22) ;  /* 0xfffffff900907547 */ /* 0x012fea000b83ffff */
.L_x_17:
[----:B------:R-:W-:Y:S01]  /*23b0*/  ULEA UR4, UR58, UR57, 0x3 ;  /* 0x000000393a047291 */ /* 0x000fe2000f8e18ff */
[----:B------:R-:W-:Y:S01]  /*23c0*/  IMAD.U32 R0, RZ, RZ, UR56 ;  /* 0x00000038ff007e24 */ /* 0x000fe2000f8e00ff */
[----:B------:R-:W-:Y:S01]  /*23d0*/  @!P1 SYNCS.ARRIVE.TRANS64.A1T0 RZ, [UR57+0xc8], RZ ;  /* 0x0000c8ffffff99a7 */ /* 0x000fe20008100039 */
[----:B------:R-:W-:-:S03]  /*23e0*/  R2UR UR5, R3 ;  /* 0x00000000030572ca */ /* 0x000fc600000e0000 */
[----:B------:R-:W-:-:S04]  /*23f0*/  SHF.L.U32 R0, R0, 0x1f, RZ ;  /* 0x0000001f00007819 */ /* 0x000fc800000006ff */
[----:B--2---:R1:W2:Y:S06]  /*2400*/  SYNCS.PHASECHK.TRANS64.TRYWAIT P0, [UR4+0x40], R0 ;  /* 0x00004000ff0075a7 */ /* 0x0042ac0008001104 */
[----:B------:R-:W-:-:S09]  /*2410*/  UISETP.GT.AND UP0, UPT, UR5, UR77, UPT ;  /* 0x0000004d0500728c */ /* 0x000fd2000bf04270 */
[----:B------:R-:W-:Y:S05]  /*2420*/  BRA.U !UP0, `(.L_x_23) ;  /* 0x0000000508d47547 */ /* 0x000fea000b800000 */
[----:B------:R-:W3:Y:S01]  /*2430*/  LDCU.64 UR6, c[0x0][0x5c0] ;  /* 0x0000b800ff0677ac */ /* 0x000ee20008000a00 */
[----:B------:R-:W-:Y:S01]  /*2440*/  R2UR UR9, R9 ;  /* 0x00000000090972ca */ /* 0x000fe200000e0000 */
[----:B------:R-:W3:Y:S01]  /*2450*/  LDCU.64 UR4, c[0x0][0x5f8] ;  /* 0x0000bf00ff0477ac */ /* 0x000ee20008000a00 */
[----:B------:R-:W4:Y:S01]  /*2460*/  LDCU UR8, c[0x0][0x5c8] ;  /* 0x0000b900ff0877ac */ /* 0x000f220008000800 */
[----:B------:R-:W4:Y:S10]  /*2470*/  LDCU UR59, c[0x0][0x600] ;  /* 0x0000c000ff3b77ac */ /* 0x000f340008000800 */
[----:B------:R-:W-:Y:S01]  /*2480*/  UIADD3 UR65, UPT, UPT, UR9, UR15, URZ ;  /* 0x0000000f09417290 */ /* 0x000fe2000fffe0ff */
[----:B------:R-:W1:Y:S01]  /*2490*/  LDCU UR44, c[0x0][0x5a8] ;  /* 0x0000b500ff2c77ac */ /* 0x000e620008000800 */
[----:B---3--:R-:W-:-:S02]  /*24a0*/  UIMAD UR66, UR66, UR6, UR4 ;  /* 0x00000006424272a4 */ /* 0x008fc4000f8e0204 */
[----:B------:R-:W-:Y:S01]  /*24b0*/  UIMAD UR64, UR71, UR7, UR5 ;  /* 0x00000007474072a4 */ /* 0x000fe2000f8e0205 */
[----:B------:R-:W3:Y:S01]  /*24c0*/  LDCU UR31, c[0x0][0x59c] ;  /* 0x0000b380ff1f77ac */ /* 0x000ee20008000800 */
[----:B----4-:R-:W-:Y:S01]  /*24d0*/  UIMAD UR59, UR70, UR8, UR59 ;  /* 0x00000008463b72a4 */ /* 0x010fe2000f8e023b */
[----:B------:R-:W4:Y:S01]  /*24e0*/  LDCU UR23, c[0x0][0x590] ;  /* 0x0000b200ff1777ac */ /* 0x000f220008000800 */
[----:B------:R-:W1:Y:S01]  /*24f0*/  LDCU UR48, c[0x0][0x594] ;  /* 0x0000b280ff3077ac */ /* 0x000e620008000800 */
        /* <DEDUP_REMOVED lines=12> */
[----:B---3--:R-:W-:-:S11]  /*25c0*/  UMOV UR8, UR58 ;  /* 0x0000003a00087c82 */ /* 0x008fd60008000000 */
.L_x_28:
[----:B------:R-:W-:Y:S01]  /*25d0*/  @!P3 MOV R4, 0x6000 ;  /* 0x000060000004b802 */ /* 0x000fe20000000f00 */
[----:B------:R-:W-:Y:S01]  /*25e0*/  ULEA UR53, UR8, UR57, 0x3 ;  /* 0x0000003908357291 */ /* 0x000fe2000f8e18ff */
[----:B--2---:R-:W-:Y:S11]  /*25f0*/  @P0 BRA `(.L_x_24) ;  /* 0x0000000000100947 */ /* 0x004ff60003800000 */
[----:B-1----:R-:W-:Y:S04]  /*2600*/  MOV R0, UR56 ;  /* 0x0000003800007c02 */ /* 0x002fe80008000f00 */
[----:B------:R-:W-:Y:S04]  /*2610*/  SHF.L.U32 R5, R0, 0x1f, RZ ;  /* 0x0000001f00057819 */ /* 0x000fe800000006ff */
[----:B------:R-:W1:Y:S02]  /*2620*/  SYNCS.PHASECHK.TRANS64.TRYWAIT P0, [UR53+0x40], R5 ;  /* 0x00004005ff0075a7 */ /* 0x000e640008001135 */
[----:B-1----:R-:W-:Y:S05]  /*2630*/  @!P0 BRA `(.L_x_25) ;  /* 0x0000007800988947 */ /* 0x002fea0003800000 */
.L_x_24:
[----:B------:R2:W-:Y:S01]  /*2640*/  @!P3 SYNCS.ARRIVE.TRANS64 RZ, [UR53], R4 ;  /* 0x00000004ffffb9a7 */ /* 0x0005e20008000035 */
[----:B------:R-:W-:Y:S04]  /*2650*/  BSSY.RECONVERGENT B0, `(.L_x_26) ;  /* 0x0000003000007945 */ /* 0x000fe80003800200 */
[----:B------:R-:W-:Y:S05]  /*2660*/  @P2 BRA `(.L_x_27) ;  /* 0x0000000000042947 */ /* 0x000fea0003800000 */
[----:B-1--4-:R-:W-:Y:S05]  /*2670*/  BPT.TRAP 0x1 ;  /* 0x000000040000795c */ /* 0x012fea0000300000 */
.L_x_27:
[----:B-1--4-:R-:W-:Y:S05]  /*2680*/  BSYNC.RECONVERGENT B0 ;  /* 0x0000000000007941 */ /* 0x012fea0003800200 */
.L_x_26:
[----:B------:R-:W-:Y:S02]  /*2690*/  UIADD3 UR9, UPT, UPT, UR8, 0x1, URZ ;  /* 0x0000000108097890 */ /* 0x000fe4000fffe0ff */
[----:B------:R-:W-:Y:S02]  /*26a0*/  USHF.L.U32 UR55, UR15, 0x5, URZ ;  /* 0x000000050f377899 */ /* 0x000fe400080006ff */
[----:B------:R-:W-:Y:S02]  /*26b0*/  UISETP.NE.AND UP0, UPT, UR9, 0x8, UPT ;  /* 0x000000080900788c */ /* 0x000fe4000bf05270 */
[----:B------:R-:W-:Y:S02]  /*26c0*/  UIMAD.WIDE.U32 UR12, UR55, UR48, URZ ;  /* 0x00000030370c72a5 */ /* 0x000fe4000f8e00ff */
[----:B------:R-:W-:Y:S02]  /*26d0*/  USEL UR11, URZ, 0x1, UP0 ;  /* 0x00000001ff0b7887 */ /* 0x000fe40008000000 */
[----:B------:R-:W-:Y:S02]  /*26e0*/  UISETP.NE.AND UP4, UPT, UR23, 0x1, UPT ;  /* 0x000000011700788c */ /* 0x000fe4000bf85270 */
[----:B------:R-:W-:Y:S02]  /*26f0*/  ULOP3.LUT UR56, UR56, UR11, URZ, 0x3c, !UPT ;  /* 0x0000000b38387292 */ /* 0x000fe4000f8e3cff */
[----:B------:R-:W-:Y:S02]  /*2700*/  USEL UR58, UR9, URZ, UP0 ;  /* 0x000000ff093a7287 */ /* 0x000fe40008000000 */
[----:B------:R-:W-:Y:S02]  /*2710*/  ULEA UR14, UR8, UR57, 0xd ;  /* 0x00000039080e7291 */ /* 0x000fe4000f8e68ff */
[----:B------:R-:W-:Y:S01]  /*2720*/  ULEA UR19, UR8, UR57, 0xe ;  /* 0x0000003908137291 */ /* 0x000fe2000f8e70ff */
[----:B------:R-:W-:Y:S01]  /*2730*/  MOV R0, UR56 ;  /* 0x0000003800007c02 */ /* 0x000fe20008000f00 */
[----:B------:R-:W-:Y:S02]  /*2740*/  ULEA UR8, UR58, UR57, 0x3 ;  /* 0x000000393a087291 */ /* 0x000fe4000f8e18ff */
[----:B------:R-:W-:Y:S01]  /*2750*/  UIADD3 UR28, UP1, UPT, UR68, 0x80, URZ ;  /* 0x00000080441c7890 */ /* 0x000fe2000ff3e0ff */
[----:B--2---:R-:W-:Y:S01]  /*2760*/  SHF.L.U32 R4, R0, 0x1f, RZ ;  /* 0x0000001f00047819 */ /* 0x004fe200000006ff */
[----:B------:R-:W-:Y:S02]  /*2770*/  UIADD3 UR52, UPT, UPT, UR14, 0x8800, URZ ;  /* 0x000088000e347890 */ /* 0x000fe4000fffe0ff */
[----:B------:R-:W-:Y:S02]  /*2780*/  UIADD3.X UR29, UPT, UPT, URZ, UR69, URZ, UP1, !UPT ;  /* 0x00000045ff1d7290 */ /* 0x000fe40008ffe4ff */
[----:B------:R-:W-:Y:S01]  /*2790*/  UISETP.NE.AND UP2, UPT, UR31, 0x1, UPT ;  /* 0x000000011f00788c */ /* 0x000fe2000bf45270 */
[----:B------:R3:W1:Y:S01]  /*27a0*/  SYNCS.PHASECHK.TRANS64.TRYWAIT P0, [UR8+0x40], R4 ;  /* 0x00004004ff0075a7 */ /* 0x0006620008001108 */
[----:B------:R-:W-:Y:S02]  /*27b0*/  UIADD3 UR60, UPT, UPT, UR14, 0x9800, URZ ;  /* 0x000098000e3c7890 */ /* 0x000fe4000fffe0ff */
[----:B------:R-:W-:Y:S02]  /*27c0*/  UISETP.NE.AND UP3, UPT, UR44, 0x1, UPT ;  /* 0x000000012c00788c */ /* 0x000fe4000bf65270 */
[----:B------:R-:W-:Y:S02]  /*27d0*/  ULEA UR16, UR64, UR66, 0x5 ;  /* 0x0000004240107291 */ /* 0x000fe4000f8e28ff */
[----:B------:R-:W-:Y:S02]  /*27e0*/  UIADD3 UR50, UP0, UPT, UR68, 0x180, URZ ;  /* 0x0000018044327890 */ /* 0x000fe4000ff1e0ff */
[----:B------:R-:W-:Y:S02]  /*27f0*/  ULEA UR22, UR59, UR16, 0xa ;  /* 0x000000103b167291 */ /* 0x000fe4000f8e50ff */
[----:B------:R-:W-:Y:S02]  /*2800*/  UIADD3.X UR51, UPT, UPT, URZ, UR69, URZ, UP0, !UPT ;  /* 0x00000045ff337290 */ /* 0x000fe400087fe4ff */
[----:B------:R-:W-:Y:S02]  /*2810*/  UIADD3 UR32, UPT, UPT, UR19, 0x18800, URZ ;  /* 0x0001880013207890 */ /* 0x000fe4000fffe0ff */
[----:B------:R-:W-:Y:S02]  /*2820*/  UPRMT UR49, UR22, 0x5410, URZ ;  /* 0x0000541016317896 */ /* 0x000fe400080000ff */
        /* <DEDUP_REMOVED lines=30> */
[----:B------:R-:W-:Y:S02]  /*2a10*/  UMOV UR13, UR21 ;  /* 0x00000015000d7c82 */ /* 0x000fe40008000000 */
        /* <DEDUP_REMOVED lines=21> */
[----:B-1-3--:R-:W-:Y:S05]  /*2b70*/  BRA.U UP0, `(.L_x_28) ;  /* 0xfffffff900947547 */ /* 0x00afea000b83ffff */
.L_x_23:
[----:B------:R-:W-:Y:S01]  /*2b80*/  SHF.L.U32 R5, R8, 0x1f, RZ ;  /* 0x0000001f08057819 */ /* 0x000fe200000006ff */
[----:B------:R-:W-:-:S03]  /*2b90*/  NOP ;  /* 0x0000000000007918 */ /* 0x000fc60000000000 */
[----:B--2---:R-:W2:Y:S02]  /*2ba0*/  SYNCS.PHASECHK.TRANS64.TRYWAIT P0, [UR57+0xd0], R5 ;  /* 0x0000d005ff0075a7 */ /* 0x004ea40008001139 */
[----:B--2---:R-:W-:Y:S05]  /*2bb0*/  @!P0 BRA `(.L_x_29) ;  /* 0x0000007400508947 */ /* 0x004fea0003800000 */
.L_x_130:
[----:B-1----:R-:W1:Y:S01]  /*2bc0*/  LDS.128 R4, [UR57+0x110] ;  /* 0x00011039ff047984 */ /* 0x002e620008000c00 */
[----:B------:R-:W-:Y:S02]  /*2bd0*/  UIADD3 UR4, UPT, UPT, UR57, 0xd8, URZ ;  /* 0x000000d839047890 */ /* 0x000fe4000fffe0ff */
[----:B------:R-:W-:Y:S01]  /*2be0*/  UISETP.GE.AND UP0, UPT, UR39, 0x1, UPT ;  /* 0x000000012700788c */ /* 0x000fe2000bf06270 */
[----:B------:R-:W-:Y:S01]  /*2bf0*/  @!PT LDS RZ, [RZ] ;  /* 0x00000000fffff984 */ /* 0x000fe20000000800 */
[----:B------:R-:W-:Y:S01]  /*2c00*/  @!PT LDS RZ, [RZ] ;  /* 0x00000000fffff984 */ /* 0x000fe20000000800 */
[----:B------:R-:W-:Y:S01]  /*2c10*/  @!PT LDS RZ, [RZ] ;  /* 0x00000000fffff984 */ /* 0x000fe20000000800 */
[----:B------:R-:W-:Y:S01]  /*2c20*/  @!PT LDS RZ, [RZ] ;  /* 0x00000000fffff984 */ /* 0x000fe20000000800 */
[----:B------:R2:W-:Y:S06]  /*2c30*/  MEMBAR.ALL.CTA ;  /* 0x0000000000007992 */ /* 0x0005ec0000008000 */
[----:B--2---:R-:W2:Y:S01]  /*2c40*/  FENCE.VIEW.ASYNC.S ;  /* 0x00000000000073c6 */ /* 0x004ea20000000000 */
[----:B------:R-:W-:-:S09]  /*2c50*/  UPRMT UR4, URZ, 0x654, UR4 ;  /* 0x00000654ff047896 */ /* 0x000fd20008000004 */
[----:B--2---:R-:W-:Y:S01]  /*2c60*/  SYNCS.ARRIVE.TRANS64.RED.A1T0 RZ, [UR4], RZ ;  /* 0x000000ffffff79a7 */ /* 0x004fe20008100404 */
[----:B-1----:R-:W-:-:S13]  /*2c70*/  LOP3.LUT P0, RZ, R6, 0x1, RZ, 0xc0, !PT ;  /* 0x0000000106ff7812 */ /* 0x002fda000780c0ff */
[----:B------:R-:W-:Y:S01]  /*2c80*/  VOTEU.ANY UP1, P0 ;  /* 0x0000000000ff7886 */ /* 0x000fe20000020100 */
[----:B------:R-:W-:-:S13]  /*2c90*/  PLOP3.LUT P0, PT, PT, PT, UP1, 0x80, 0x8 ;  /* 0x000000000008781c */ /* 0x000fda0003f0f018 */
[----:B------:R-:W-:Y:S02]  /*2ca0*/  @P0 MOV R0, R4 ;  /* 0x0000000400000202 */ /* 0x000fe40000000f00 */
[----:B------:R-:W-:Y:S02]  /*2cb0*/  @P0 LOP3.LUT R4, R5, 0xffff, RZ, 0xc0, !PT ;  /* 0x0000ffff05040812 */ /* 0x000fe400078ec0ff */
[----:B------:R-:W-:Y:S02]  /*2cc0*/  @P0 R2UR UR6, R0 ;  /* 0x00000000000602ca */ /* 0x000fe400000e0000 */
[----:B------:R-:W-:-:S11]  /*2cd0*/  @P0 R2UR UR5, R4 ;  /* 0x00000000040502ca */ /* 0x000fd600000e0000 */
[----:B------:R-:W-:Y:S02]  /*2ce0*/  @UP1 UMOV UR73, UR6 ;  /* 0x0000000600491c82 */ /* 0x000fe40008000000 */
[----:B------:R-:W-:Y:S01]  /*2cf0*/  @UP1 UMOV UR72, UR5 ;  /* 0x0000000500481c82 */ /* 0x000fe20008000000 */
[----:B------:R-:W-:Y:S05]  /*2d00*/  BRA.U !UP0, `(.L_x_30) ;  /* 0x0000000108d47547 */ /* 0x000fea000b800000 */
[----:B------:R-:W1:Y:S01]  /*2d10*/  LDCU.128 UR16, c[0x0][0xc10] ;  /* 0x00018200ff1077ac */ /* 0x000e620008000c00 */
[----:B------:R-:W2:Y:S01]  /*2d20*/  LDCU UR20, c[0x0][0xc20] ;  /* 0x00018400ff1477ac */ /* 0x000ea20008000800 */
[----:B------:R-:W3:Y:S01]  /*2d30*/  LDCU UR13, c[0x0][0xc0c] ;  /* 0x00018180ff0d77ac */ /* 0x000ee20008000800 */
[----:B------:R-:W4:Y:S01]  /*2d40*/  LDCU.64 UR14, c[0x0][0xc28] ;  /* 0x00018500ff0e77ac */ /* 0x000f220008000a00 */
[----:B------:R-:W-:Y:S02]  /*2d50*/  UISETP.NE.AND UP3, UPT, UR39, 0x1, UPT ;  /* 0x000000012700788c */ /* 0x000fe4000bf65270 */
[----:B-1----:R-:W-:Y:S02]  /*2d60*/  UIMAD.WIDE.U32 UR4, UR75, UR19, URZ ;  /* 0x000000134b0472a5 */ /* 0x002fe4000f8e00ff */
[----:B------:R-:W-:Y:S02]  /*2d70*/  UIMAD.WIDE.U32 UR6, UR76, UR16, URZ ;  /* 0x000000104c0672a5 */ /* 0x000fe4000f8e00ff */
[----:B------:R-:W-:-:S02]  /*2d80*/  UISETP.NE.AND UP0, UPT, UR18, 0x1, UPT ;  /* 0x000000011200788c */ /* 0x000fc4000bf05270 */
[----:B------:R-:W-:Y:S01]  /*2d90*/  UIMAD.WIDE.U32 UR10, UR72, UR19, URZ ;  /* 0x00000013480a72a5 */ /* 0x000fe2000f8e00ff */
[----:B------:R-:W-:Y:S01]  /*2da0*/  UMOV UR4, UR5 ;  /* 0x0000000500047c82 */ /* 0x000fe20008000000 */
[----:B---3--:R-:W-:Y:S02]  /*2db0*/  UISETP.NE.AND UP2, UPT, UR13, 0x1, UPT ;  /* 0x000000010d00788c */ /* 0x008fe4000bf45270 */
[----:B--2---:R-:W-:Y:S02]  /*2dc0*/  USHF.R.U32.HI UR5, URZ, UR20, UR4 ;  /* 0x00000014ff057299 */ /* 0x004fe40008011604 */
[----:B------:R-:W-:Y:S01]  /*2dd0*/  UIMAD.WIDE.U32 UR8, UR73, UR16, URZ ;  /* 0x00000010490872a5 */ /* 0x000fe2000f8e00ff */
[----:B------:R-:W-:Y:S01]  /*2de0*/  UMOV UR4, UR7 ;  /* 0x0000000700047c82 */ /* 0x000fe20008000000 */
[----:B------:R-:W-:Y:S02]  /*2df0*/  USEL UR5, UR75, UR5, !UP0 ;  /* 0x000000054b057287 */ /* 0x000fe4000c000000 */
[----:B------:R-:W-:-:S02]  /*2e00*/  USHF.R.U32.HI UR4, URZ, UR17, UR4 ;  /* 0x00000011ff047299 */ /* 0x000fc40008011604 */
[----:B----4-:R-:W-:Y:S02]  /*2e10*/  UIMAD.WIDE.U32 UR6, UR5, UR14, URZ ;  /* 0x0000000e050672a5 */ /* 0x010fe4000f8e00ff */
[----:B------:R-:W-:Y:S01]  /*2e20*/  USEL UR12, UR76, UR4, !UP2 ;  /* 0x000000044c0c7287 */ /* 0x000fe2000d000000 */
[----:B------:R-:W-:Y:S02]  /*2e30*/  UMOV UR8, UR9 ;  /* 0x0000000900087c82 */ /* 0x000fe40008000000 */
[----:B------:R-:W-:Y:S01]  /*2e40*/  UMOV UR4, UR11 ;  /* 0x0000000b00047c82 */ /* 0x000fe20008000000 */
[----:B------:R-:W-:Y:S01]  /*2e50*/  UIMAD.WIDE.U32 UR10, UR12, UR14, URZ ;  /* 0x0000000e0c0a72a5 */ /* 0x000fe2000f8e00ff */
[----:B------:R-:W-:Y:S01]  /*2e60*/  UMOV UR6, UR7 ;  /* 0x0000000700067c82 */ /* 0x000fe20008000000 */
[----:B------:R-:W-:Y:S02]  /*2e70*/  USHF.R.U32.HI UR4, URZ, UR20, UR4 ;  /* 0x00000014ff047299 */ /* 0x000fe40008011604 */
[----:B------:R-:W-:-:S02]  /*2e80*/  @UP3 USHF.R.U32.HI UR5, URZ, UR15, UR6 ;  /* 0x0000000fff053299 */ /* 0x000fc40008011606 */
[----:B------:R-:W-:Y:S01]  /*2e90*/  USHF.R.U32.HI UR17, URZ, UR17, UR8 ;  /* 0x00000011ff117299 */ /* 0x000fe20008011608 */
[----:B------:R-:W-:Y:S01]  /*2ea0*/  UMOV UR6, UR11 ;  /* 0x0000000b00067c82 */ /* 0x000fe20008000000 */
[----:B------:R-:W-:Y:S02]  /*2eb0*/  USEL UR4, UR72, UR4, !UP0 ;  /* 0x0000000448047287 */ /* 0x000fe4000c000000 */
[----:B------:R-:W-:Y:S02]  /*2ec0*/  @UP3 USHF.R.U32.HI UR12, URZ, UR15, UR6 ;  /* 0x0000000fff0c3299 */ /* 0x000fe40008011606 */
[----:B------:R-:W-:Y:S02]  /*2ed0*/  UIMAD UR6, UR39, UR5, URZ ;  /* 0x00000005270672a4 */ /* 0x000fe4000f8e02ff */
[----:B------:R-:W-:Y:S02]  /*2ee0*/  USEL UR5, UR73, UR17, !UP2 ;  /* 0x0000001149057287 */ /* 0x000fe4000d000000 */
[----:B------:R-:W-:-:S02]  /*2ef0*/  UIMAD UR8, UR39, UR12, URZ ;  /* 0x0000000c270872a4 */ /* 0x000fc4000f8e02ff */
[----:B------:R-:W-:Y:S02]  /*2f00*/  UISETP.GE.AND UP0, UPT, UR4, UR6, UPT ;  /* 0x000000060400728c */ /* 0x000fe4000bf06270 */
[----:B------:R-:W-:Y:S02]  /*2f10*/  UIMAD.WIDE.U32 UR6, UR4, UR14, URZ ;  /* 0x0000000e040672a5 */ /* 0x000fe4000f8e00ff */
[----:B------:R-:W-:Y:S02]  /*2f20*/  UISETP.GE.OR UP0, UPT, UR5, UR8, UP0 ;  /* 0x000000080500728c */ /* 0x000fe40008706670 */
[----:B------:R-:W-:Y:S02]  /*2f30*/  UIMAD.WIDE.U32 UR8, UR5, UR14, URZ ;  /* 0x0000000e050872a5 */ /* 0x000fe4000f8e00ff */
[----:B------:R-:W-:Y:S01]  /*2f40*/  UIADD3 UR10, UPT, UPT, -UR4, URZ, URZ ;  /* 0x000000ff040a7290 */ /* 0x000fe2000fffe1ff */
[----:B------:R-:W-:Y:S02]  /*2f50*/  UMOV UR6, UR7 ;  /* 0x0000000700067c82 */ /* 0x000fe40008000000 */
[----:B------:R-:W-:-:S02]  /*2f60*/  USHF.R.U32.HI UR6, URZ, UR15, UR6 ;  /* 0x0000000fff067299 */ /* 0x000fc40008011606 */
[----:B------:R-:W-:Y:S02]  /*2f70*/  UIMAD UR10, UR18, UR10, UR72 ;  /* 0x0000000a120a72a4 */ /* 0x000fe4000f8e0248 */
[----:B------:R-:W-:Y:S01]  /*2f80*/  USEL UR6, UR4, UR6, !UP3 ;  /* 0x0000000604067287 */ /* 0x000fe2000d800000 */
[----:B------:R-:W-:Y:S01]  /*2f90*/  @!UP0 UMOV UR7, UR9 ;  /* 0x0000000900078c82 */ /* 0x000fe20008000000 */
[----:B------:R-:W-:Y:S02]  /*2fa0*/  UIADD3 UR9, UPT, UPT, -UR5, URZ, URZ ;  /* 0x000000ff05097290 */ /* 0x000fe4000fffe1ff */
[----:B------:R-:W-:Y:S02]  /*2fb0*/  @!UP0 USHF.R.U32.HI UR7, URZ, UR15, UR7 ;  /* 0x0000000fff078299 */ /* 0x000fe40008011607 */
[----:B------:R-:W-:Y:S02]  /*2fc0*/  UIADD3 UR8, UPT, UPT, -UR6, URZ, URZ ;  /* 0x000000ff06087290 */ /* 0x000fe4000fffe1ff */
[----:B------:R-:W-:-:S02]  /*2fd0*/  @!UP0 USEL UR7, UR5, UR7, !UP3 ;  /* 0x0000000705078287 */ /* 0x000fc4000d800000 */
[----:B------:R-:W-:Y:S02]  /*2fe0*/  UIMAD UR8, UR39, UR8, UR4 ;  /* 0x00000008270872a4 */ /* 0x000fe4000f8e0204 */
[----:B------:R-:W-:Y:S02]  /*2ff0*/  @!UP0 UIADD3 UR6, UPT, UPT, UR6, -UR7, URZ ;  /* 0x8000000706068290 */ /* 0x000fe4000fffe0ff */
[----:B------:R-:W-:Y:S02]  /*3000*/  @!UP0 UIMAD UR7, UR8, UR12, UR7 ;  /* 0x0000000c080782a4 */ /* 0x000fe4000f8e0207 */
[----:B------:R-:W-:Y:S02]  /*3010*/  @!UP0 UIMAD UR4, UR39, UR6, UR5 ;  /* 0x00000006270482a4 */ /* 0x000fe4000f8e0205 */
[----:B------:R-:W-:Y:S02]  /*3020*/  UIMAD UR6, UR13, UR9, UR73 ;  /* 0x000000090d0672a4 */ /* 0x000fe4000f8e0249 */
[----:B------:R-:W-:Y:S01]  /*3030*/  UIMAD UR72, UR4, UR18, UR10 ;  /* 0x00000012044872a4 */ /* 0x000fe2000f8e020a */
[----:B------:R-:W-:-:S02]  /*3040*/  @!UP0 UMOV UR5, UR7 ;  /* 0x0000000700058c82 */ /* 0x000fc40008000000 */
[----:B------:R-:W-:-:S12]  /*3050*/  UIMAD UR73, UR5, UR13, UR6 ;  /* 0x0000000d054972a4 */ /* 0x000fd8000f8e0206 */
.L_x_30:
        /* <DEDUP_REMOVED lines=20> */
.L_x_31:
[----:B------:R-:W-:Y:S02]  /*31a0*/  R2UR UR5, R63 ;  /* 0x000000003f0572ca */ /* 0x000fe400000e0000 */
[----:B------:R-:W-:Y:S02]  /*31b0*/  R2UR UR4, R62 ;  /* 0x000000003e0472ca */ /* 0x000fe400000e0000 */
[----:B------:R-:W-:Y:S02]  /*31c0*/  PLOP3.LUT P1, PT, PT, PT, PT, 0x80, 0x8 ;  /* 0x000000000008781c */ /* 0x000fe40003f2f070 */
[----:B------:R-:W-:-:S07]  /*31d0*/  LOP3.LUT R8, R8, 0x1, RZ, 0x3c, !PT ;  /* 0x0000000108087812 */ /* 0x000fce00078e3cff */
[----:B------:R-:W-:Y:S02]  /*31e0*/  UIADD3 UR28, UPT, UPT, UR73, UR5, URZ ;  /* 0x00000005491c7290 */ /* 0x000fe4000fffe0ff */
[----:B------:R-:W-:Y:S01]  /*31f0*/  UIADD3 UR21, UPT, UPT, UR72, UR4, URZ ;  /* 0x0000000448157290 */ /* 0x000fe2000fffe0ff */
[----:B------:R-:W-:Y:S11]  /*3200*/  BRA.U UP1, `(.L_x_32) ;  /* 0xffffffe101c47547 */ /* 0x000ff6000b83ffff */
[----:B------:R-:W-:Y:S01]  /*3210*/  UIADD3 UR57, UPT, UPT, UR57, 0x40, URZ ;  /* 0x0000004039397890 */ /* 0x000fe2000fffe0ff */
[----:B------:R-:W-:-:S03]  /*3220*/  MOV R3, UR56 ;  /* 0x0000003800037c02 */ /* 0x000fc60008000f00 */
[----:B------:R-:W-:Y:S01]  /*3230*/  ULEA UR4, UR58, UR57, 0x3 ;  /* 0x000000393a047291 */ /* 0x000fe2000f8e18ff */
[----:B------:R-:W-:-:S08]  /*3240*/  SHF.L.U32 R3, R3, 0x1f, RZ ;  /* 0x0000001f03037819 */ /* 0x000fd000000006ff */
[----:B------:R-:W1:Y:S02]  /*3250*/  SYNCS.PHASECHK.TRANS64.TRYWAIT P0, [UR4], R3 ;  /* 0x00000003ff0075a7 */ /* 0x000e640008001104 */
[----:B-1----:R-:W-:Y:S05]  /*3260*/  @!P0 BRA `(.L_x_33) ;  /* 0x0000006c00bc8947 */ /* 0x002fea0003800000 */
.L_x_132:
[----:B------:R-:W-:-:S04]  /*3270*/  UIADD3 UR4, UPT, UPT, UR58, 0x1, URZ ;  /* 0x000000013a047890 */ /* 0x000fc8000fffe0ff */
[----:B------:R-:W-:-:S04]  /*3280*/  UISETP.NE.AND UP0, UPT, UR4, 0x8, UPT ;  /* 0x000000080400788c */ /* 0x000fc8000bf05270 */
[----:B------:R-:W-:Y:S02]  /*3290*/  USEL UR5, URZ, 0x1, UP0 ;  /* 0x00000001ff057887 */ /* 0x000fe40008000000 */
[----:B------:R-:W-:Y:S02]  /*32a0*/  USEL UR4, UR4, URZ, UP0 ;  /* 0x000000ff04047287 */ /* 0x000fe40008000000 */
[----:B------:R-:W-:Y:S02]  /*32b0*/  ULOP3.LUT UR6, UR56, UR5, URZ, 0x3c, !UPT ;  /* 0x0000000538067292 */ /* 0x000fe4000f8e3cff */
[----:B------:R-:W-:-:S04]  /*32c0*/  ULEA UR5, UR4, UR57, 0x3 ;  /* 0x0000003904057291 */ /* 0x000fc8000f8e18ff */
[----:B-1----:R-:W-:-:S04]  /*32d0*/  MOV R3, UR6 ;  /* 0x0000000600037c02 */ /* 0x002fc80008000f00 */
[----:B------:R-:W-:-:S04]  /*32e0*/  SHF.L.U32 R3, R3, 0x1f, RZ ;  /* 0x0000001f03037819 */ /* 0x000fc800000006ff */
[----:B------:R-:W1:Y:S02]  /*32f0*/  SYNCS.PHASECHK.TRANS64.TRYWAIT P0, [UR5], R3 ;  /* 0x00000003ff0075a7 */ /* 0x000e640008001105 */
[----:B-1----:R-:W-:Y:S05]  /*3300*/  @!P0 BRA `(.L_x_34) ;  /* 0x0000006c00ac8947 */ /* 0x002fea0003800000 */
.L_x_134:
        /* <DEDUP_REMOVED lines=10> */
.L_x_136:
        /* <DEDUP_REMOVED lines=10> */
.L_x_138:
        /* <DEDUP_REMOVED lines=10> */
.L_x_140:
        /* <DEDUP_REMOVED lines=10> */
.L_x_142:
        /* <DEDUP_REMOVED lines=10> */
.L_x_144:
[----:B------:R-:W-:-:S04]  /*3630*/  UIADD3 UR4, UPT, UPT, UR4, 0x1, URZ ;  /* 0x0000000104047890 */ /* 0x000fc8000fffe0ff */
[----:B------:R-:W-:-:S04]  /*3640*/  UISETP.NE.AND UP0, UPT, UR4, 0x8, UPT ;  /* 0x000000080400788c */ /* 0x000fc8000bf05270 */
[----:B------:R-:W-:Y:S02]  /*3650*/  USEL UR5, URZ, 0x1, UP0 ;  /* 0x00000001ff057887 */ /* 0x000fe40008000000 */
[----:B------:R-:W-:Y:S02]  /*3660*/  USEL UR4, UR4, URZ, UP0 ;  /* 0x000000ff04047287 */ /* 0x000fe40008000000 */
[----:B------:R-:W-:Y:S02]  /*3670*/  ULOP3.LUT UR5, UR6, UR5, URZ, 0x3c, !UPT ;  /* 0x0000000506057292 */ /* 0x000fe4000f8e3cff */
[----:B------:R-:W-:-:S04]  /*3680*/  ULEA UR4, UR4, UR57, 0x3 ;  /* 0x0000003904047291 */ /* 0x000fc8000f8e18ff */
[----:B------:R-:W-:Y:S02]  /*3690*/  IMAD.U32 R2, RZ, RZ, UR5 ;  /* 0x00000005ff027e24 */ /* 0x000fe4000f8e00ff */
[----:B-1----:R-:W-:-:S03]  /*36a0*/  MOV R0, UR4 ;  /* 0x0000000400007c02 */ /* 0x002fc60008000f00 */
[----:B------:R-:W-:-:S07]  /*36b0*/  SHF.L.U32 R3, R2, 0x1f, RZ ;  /* 0x0000001f02037819 */ /* 0x000fce00000006ff */
.L_x_40:
[----:B-1----:R1:W2:Y:S02]  /*36c0*/  SYNCS.PHASECHK.TRANS64.TRYWAIT P0, [R0+URZ], R3 ;  /* 0x00000003000075a7 */ /* 0x0022a400080011ff */
[----:B--2---:R-:W-:Y:S05]  /*36d0*/  @!P0 NANOSLEEP.SYNCS 0x989680 ;  /* 0x009896800000895d */ /* 0x004fea0003900000 */
[----:B------:R-:W2:Y:S02]  /*36e0*/  @!P0 SYNCS.PHASECHK.TRANS64 P0, [R0+URZ], R3 ;  /* 0x00000003000085a7 */ /* 0x000ea400080010ff */
[----:B--2---:R-:W-:Y:S05]  /*36f0*/  @P0 EXIT ;  /* 0x000000000000094d */ /* 0x004fea0003800000 */
[----:B------:R-:W-:Y:S05]  /*3700*/  BRA `(.L_x_40) ;  /* 0xfffffffc00ec7947 */ /* 0x000fea000383ffff */
.L_x_16:
[----:B------:R-:W2:Y:S02]  /*3710*/  S2UR UR4, SR_CgaCtaId ;  /* 0x00000000000479c3 */ /* 0x000ea40000008800 */
[----:B--2---:R-:W-:-:S04]  /*3720*/  UISETP.NE.AND UP0, UPT, UR4, URZ, UPT ;  /* 0x000000ff0400728c */ /* 0x004fc8000bf05270 */
[----:B------:R-:W-:-:S09]  /*3730*/  UISETP.NE.OR UP0, UPT, UR18, 0x1, UP0 ;  /* 0x000000011200788c */ /* 0x000fd20008705670 */
[----:B------:R-:W-:Y:S05]  /*3740*/  BRA.U UP0, `(.L_x_41) ;  /* 0x0000000100b47547 */ /* 0x000fea000b800000 */
[----:B------:R-:W2:Y:S01]  /*3750*/  S2UR UR5, SR_CgaCtaId ;  /* 0x00000000000579c3 */ /* 0x000ea20000008800 */
[----:B------:R-:W-:Y:S01]  /*3760*/  UMOV UR4, 0x400 ;  /* 0x0000040000047882 */ /* 0x000fe20000000000 */
[----:B------:R-:W-:Y:S01]  /*3770*/  HFMA2 R3, -RZ, RZ, 0, 5.9604644775390625e-08 ;  /* 0x00000001ff037431 */ /* 0x000fe200000001ff */
[----:B------:R-:W-:Y:S01]  /*3780*/  ISETP.NE.AND P0, PT, R0, RZ, PT ;  /* 0x000000ff0000720c */ /* 0x000fe20003f05270 */
[----:B------:R-:W-:Y:S01]  /*3790*/  IMAD.MOV.U32 R8, RZ, RZ, RZ ;  /* 0x000000ffff087224 */ /* 0x000fe200078e00ff */
[----:B--2---:R-:W-:-:S04]  /*37a0*/  ULEA UR4, UR5, UR4, 0x18 ;  /* 0x0000000405047291 */ /* 0x004fc8000f8ec0ff */
[----:B------:R-:W-:Y:S02]  /*37b0*/  UIADD3 UR5, UPT, UPT, UR4, 0xd8, URZ ;  /* 0x000000d804057890 */ /* 0x000fe4000fffe0ff */
[----:B------:R-:W-:Y:S02]  /*37c0*/  UIADD3 UR8, UPT, UPT, UR4, 0xd0, URZ ;  /* 0x000000d004087890 */ /* 0x000fe4000fffe0ff */
[----:B------:R-:W-:-:S12]  /*37d0*/  UPRMT UR5, URZ, 0x654, UR5 ;  /* 0x00000654ff057896 */ /* 0x000fd80008000005 */
.L_x_44:
[----:B------:R-:W-:Y:S01]  /*37e0*/  SHF.L.U32 R7, R3, 0x1f, RZ ;  /* 0x0000001f03077819 */ /* 0x000fe200000006ff */
[----:B------:R-:W-:Y:S02]  /*37f0*/  IMAD.U32 R9, RZ, RZ, UR8 ;  /* 0x00000008ff097e24 */ /* 0x000fe4000f8e00ff */
[----:B------:R-:W-:Y:S01]  /*3800*/  @!P0 IMAD.MOV.U32 R5, RZ, RZ, 0x10 ;  /* 0x00000010ff058424 */ /* 0x000fe200078e00ff */
[----:B------:R-:W2:Y:S02]  /*3810*/  SYNCS.PHASECHK.TRANS64.TRYWAIT P1, [UR4+0xd8], R7 ;  /* 0x0000d807ff0075a7 */ /* 0x000ea40008021104 */
[----:B------:R-:W-:-:S04]  /*3820*/  PRMT R9, R0, 0x654, R9 ;  /* 0x0000065400097816 */ /* 0x000fc80000000009 */
[----:B------:R-:W-:Y:S01]  /*3830*/  SEL R2, R9, R2, !P0 ;  /* 0x0000000209027207 */ /* 0x000fe20004000000 */
[----:B--2---:R-:W-:Y:S06]  /*3840*/  @!P1 BRA `(.L_x_42) ;  /* 0x0000006800ec9947 */ /* 0x004fec0003800000 */
.L_x_146:
[----:B------:R-:W-:Y:S01]  /*3850*/  UIADD3 UR6, UPT, UPT, UR4, 0x110, URZ ;  /* 0x0000011004067890 */ /* 0x000fe2000fffe0ff */
[----:B------:R3:W-:Y:S01]  /*3860*/  @!P0 SYNCS.ARRIVE.TRANS64.RED RZ, [R2+URZ], R5 ;  /* 0x0000000502ff89a7 */ /* 0x0007e200080004ff */
[----:B------:R-:W-:Y:S01]  /*3870*/  UIADD3 UR7, UPT, UPT, UR4, 0xd0, URZ ;  /* 0x000000d004077890 */ /* 0x000fe2000fffe0ff */
[----:B------:R-:W-:-:S08]  /*3880*/  LOP3.LUT R3, R3, 0x1, RZ, 0x3c, !PT ;  /* 0x0000000103037812 */ /* 0x000fd000078e3cff */
[----:B------:R-:W-:Y:S06]  /*3890*/  UGETNEXTWORKID.BROADCAST [UR6], [UR7] ;  /* 0x00000000060073ca */ /* 0x000fec0008000100 */
[----:B---3--:R-:W-:-:S04]  /*38a0*/  SHF.L.U32 R5, R8, 0x1f, RZ ;  /* 0x0000001f08057819 */ /* 0x008fc800000006ff */
[----:B------:R-:W3:Y:S02]  /*38b0*/  SYNCS.PHASECHK.TRANS64.TRYWAIT P1, [UR4+0xd0], R5 ;  /* 0x0000d005ff0075a7 */ /* 0x000ee40008021104 */
[----:B---3--:R-:W-:Y:S05]  /*38c0*/  @!P1 BRA `(.L_x_43) ;  /* 0x0000006800e49947 */ /* 0x008fea0003800000 */
.L_x_148:
[----:B--2---:R-:W2:Y:S01]  /*38d0*/  LDS.128 R4, [UR4+0x110] ;  /* 0x00011004ff047984 */ /* 0x004ea20008000c00 */
[----:B------:R-:W-:Y:S01]  /*38e0*/  LOP3.LUT R8, R8, 0x1, RZ, 0x3c, !PT ;  /* 0x0000000108087812 */ /* 0x000fe200078e3cff */
[----:B------:R-:W-:Y:S01]  /*38f0*/  @!PT LDS RZ, [RZ] ;  /* 0x00000000fffff984 */ /* 0x000fe20000000800 */
[----:B------:R-:W-:Y:S01]  /*3900*/  @!PT LDS RZ, [RZ] ;  /* 0x00000000fffff984 */ /* 0x000fe20000000800 */
[----:B------:R-:W-:Y:S01]  /*3910*/  @!PT LDS RZ, [RZ] ;  /* 0x00000000fffff984 */ /* 0x000fe20000000800 */
[----:B------:R-:W-:Y:S01]  /*3920*/  @!PT LDS RZ, [RZ] ;  /* 0x00000000fffff984 */ /* 0x000fe20000000800 */
[----:B------:R3:W-:Y:S06]  /*3930*/  MEMBAR.ALL.CTA ;  /* 0x0000000000007992 */ /* 0x0007ec0000008000 */
[----:B---3--:R-:W3:Y:S02]  /*3940*/  FENCE.VIEW.ASYNC.S ;  /* 0x00000000000073c6 */ /* 0x008ee40000000000 */
[----:B---3--:R-:W-:Y:S01]  /*3950*/  SYNCS.ARRIVE.TRANS64.RED.A1T0 RZ, [UR5], RZ ;  /* 0x000000ffffff79a7 */ /* 0x008fe20008100405 */
[----:B--2---:R-:W-:-:S13]  /*3960*/  LOP3.LUT P1, RZ, R6, 0x1, RZ, 0xc0, !PT ;  /* 0x0000000106ff7812 */ /* 0x004fda000782c0ff */
[----:B------:R-:W-:Y:S05]  /*3970*/  @P1 BRA `(.L_x_44) ;  /* 0xfffffffc00981947 */ /* 0x000fea000383ffff */
[----:B------:R-:W-:-:S04]  /*3980*/  SHF.L.U32 R0, R3, 0x1f, RZ ;  /* 0x0000001f03007819 */ /* 0x000fc800000006ff */
[----:B------:R-:W2:Y:S02]  /*3990*/  SYNCS.PHASECHK.TRANS64 P0, [UR4+0xd8], R0 ;  /* 0x0000d800ff0075a7 */ /* 0x000ea40008001004 */
[----:B-12---:R-:W-:Y:S05]  /*39a0*/  @P0 EXIT ;  /* 0x000000000000094d */ /* 0x006fea0003800000 */
[----:B------:R-:W-:-:S07]  /*39b0*/  MOV R0, UR4 ;  /* 0x0000000400007c02 */ /* 0x000fce0008000f00 */
.L_x_45:
[----:B-1----:R-:W-:-:S04]  /*39c0*/  SHF.L.U32 R5, R3, 0x1f, RZ ;  /* 0x0000001f03057819 */ /* 0x002fc800000006ff */
[----:B------:R1:W2:Y:S03]  /*39d0*/  SYNCS.PHASECHK.TRANS64.TRYWAIT P0, [R0+URZ+0xd8], R5 ;  /* 0x0000d805000075a7 */ /* 0x0002a600080011ff */
[----:B--2---:R-:W-:Y:S05]  /*39e0*/  @!P0 NANOSLEEP.SYNCS 0x989680 ;  /* 0x009896800000895d */ /* 0x004fea0003900000 */
[----:B------:R-:W2:Y:S02]  /*39f0*/  @!P0 SYNCS.PHASECHK.TRANS64 P0, [R0+URZ+0xd8], R5 ;  /* 0x0000d805000085a7 */ /* 0x000ea400080010ff */
[----:B--2---:R-:W-:Y:S05]  /*3a00*/  @P0 EXIT ;  /* 0x000000000000094d */ /* 0x004fea0003800000 */
[----:B------:R-:W-:Y:S05]  /*3a10*/  BRA `(.L_x_45) ;  /* 0xfffffffc00e87947 */ /* 0x000fea000383ffff */
.L_x_41:
[----:B------:R-:W-:-:S09]  /*3a20*/  UISETP.NE.AND UP0, UPT, UR18, URZ, UPT ;  /* 0x000000ff1200728c */ /* 0x000fd2000bf05270 */
[----:B------:R-:W-:Y:S05]  /*3a30*/  BRA.U UP0, `(.L_x_46) ;  /* 0x0000000d00847547 */ /* 0x000fea000b800000 */
[----:B------:R-:W2:Y:S01]  /*3a40*/  S2UR UR7, SR_CgaCtaId ;  /* 0x00000000000779c3 */ /* 0x000ea20000008800 */
[----:B------:R-:W-:Y:S01]  /*3a50*/  UMOV UR4, 0x40 ;  /* 0x0000004000047882 */ /* 0x000fe20000000000 */
[----:B------:R-:W-:Y:S01]  /*3a60*/  NOP ;  /* 0x0000000000007918 */ /* 0x000fe20000000000 */
[----:B------:R-:W-:Y:S01]  /*3a70*/  UMOV UR6, 0x400 ;  /* 0x0000040000067882 */ /* 0x000fe20000000000 */
[----:B--2---:R-:W-:Y:S02]  /*3a80*/  ULEA UR5, UR7, UR4, 0x18 ;  /* 0x0000000407057291 */ /* 0x004fe4000f8ec0ff */
[----:B------:R-:W-:-:S07]  /*3a90*/  ULEA UR6, UR7, UR6, 0x18 ;  /* 0x0000000607067291 */ /* 0x000fce000f8ec0ff */
[----:B------:R-:W2:Y:S02]  /*3aa0*/  LDS.U8 R0, [UR5+0x1c] ;  /* 0x00001c05ff007984 */ /* 0x000ea40008000000 */
[----:B--2---:R-:W-:-:S13]  /*3ab0*/  ISETP.NE.AND P0, PT, R0, RZ, PT ;  /* 0x000000ff0000720c */ /* 0x004fda0003f05270 */
[----:B------:R-:W-:Y:S05]  /*3ac0*/  @P0 BRA `(.L_x_47) ;  /* 0x0000000000580947 */ /* 0x000fea0003800000 */
[----:B------:R-:W-:-:S13]  /*3ad0*/  ELECT P0, URZ, PT ;  /* 0x0000000000ff782f */ /* 0x000fda0003800000 */
[----:B------:R-:W-:Y:S05]  /*3ae0*/  @!P0 BRA `(.L_x_48) ;  /* 0x0000000000608947 */ /* 0x000fea0003800000 */
[----:B------:R-:W-:Y:S01]  /*3af0*/  UMOV UR4, 0x10 ;  /* 0x0000001000047882 */ /* 0x000fe20000000000 */
[----:B------:R-:W-:Y:S01]  /*3b00*/  HFMA2 R0, -RZ, RZ, 0, 5.9604644775390625e-08 ;  /* 0x00000001ff007431 */ /* 0x000fe200000001ff */
[----:B------:R-:W-:-:S03]  /*3b10*/  MOV R2, 0xffff ;  /* 0x0000ffff00027802 */ /* 0x000fc60000000f00 */
[----:B------:R-:W-:Y:S04]  /*3b20*/  DEPBAR.LE SB2, 0x36 ;  /* 0x0000ad800000791a */ /* 0x000fe80000000000 */
[----:B------:R-:W2:Y:S02]  /*3b30*/  UTCATOMSWS.FIND_AND_SET.ALIGN UP0, UR4, UR4 ;  /* 0x00000004000475e3 */ /* 0x000ea40008000800 */
[----:B--2---:R-:W-:Y:S01]  /*3b40*/  MOV R3, UR4 ;  /* 0x0000000400037c02 */ /* 0x004fe20008000f00 */
[----:B------:R-:W-:Y:S06]  /*3b50*/  BRA.U UP0, `(.L_x_49) ;  /* 0x0000000100187547 */ /* 0x000fec000b800000 */
.L_x_50:
[----:B------:R-:W-:Y:S05]  /*3b60*/  NANOSLEEP 0x64 ;  /* 0x000000640000795d */ /* 0x000fea0003800000 */
[----:B------:R-:W-:-:S05]  /*3b70*/  UMOV UR4, 0x10 ;  /* 0x0000001000047882 */ /* 0x000fca0000000000 */
[----:B------:R-:W-:Y:S04]  /*3b80*/  DEPBAR.LE SB2, 0x36 ;  /* 0x0000ad800000791a */ /* 0x000fe80000000000 */
[----:B------:R-:W2:Y:S02]  /*3b90*/  UTCATOMSWS.FIND_AND_SET.ALIGN UP0, UR4, UR4 ;  /* 0x00000004000475e3 */ /* 0x000ea40008000800 */
[----:B--2---:R-:W-:Y:S01]  /*3ba0*/  MOV R3, UR4 ;  /* 0x0000000400037c02 */ /* 0x004fe20008000f00 */
[----:B------:R-:W-:Y:S05]  /*3bb0*/  BRA.U !UP0, `(.L_x_50) ;  /* 0xfffffffd08e87547 */ /* 0x000fea000b83ffff */
.L_x_49:
[-C--:B------:R-:W-:Y:S02]  /*3bc0*/  SHF.L.U32 R2, R2, R3.reuse, RZ ;  /* 0x0000000302027219 */ /* 0x080fe400000006ff */
[----:B------:R-:W-:Y:S01]  /*3bd0*/  SHF.L.U32 R0, R0, R3, RZ ;  /* 0x0000000300007219 */ /* 0x000fe200000006ff */
[----:B------:R-:W-:Y:S02]  /*3be0*/  IMAD.SHL.U32 R3, R3, 0x20, RZ ;  /* 0x0000002003037824 */ /* 0x000fe400078e00ff */
[----:B------:R2:W-:Y:S04]  /*3bf0*/  ATOMS.OR RZ, [UR5+0x14], R2 ;  /* 0x00001402ffff798c */ /* 0x0005e8000b000005 */
[----:B------:R2:W-:Y:S04]  /*3c00*/  ATOMS.OR RZ, [UR5+0x18], R0 ;  /* 0x00001800ffff798c */ /* 0x0005e8000b000005 */
[----:B------:R2:W-:Y:S01]  /*3c10*/  STS [UR6+0x120], R3 ;  /* 0x00012003ff007988 */ /* 0x0005e20008000806 */
[----:B------:R-:W-:Y:S05]  /*3c20*/  BRA `(.L_x_48) ;  /* 0x0000000000107947 */ /* 0x000fea0003800000 */
.L_x_47:
[----:B------:R-:W-:Y:S02]  /*3c30*/  MOV R0, 0xffffffff ;  /* 0xffffffff00007802 */ /* 0x000fe40000000f00 */
[----:B------:R-:W-:-:S03]  /*3c40*/  MOV R2, 0x3c70 ;  /* 0x00003c7000027802 */ /* 0x000fc60000000f00 */
[----:B------:R2:W-:Y:S04]  /*3c50*/  STS [UR6+0x120], R0 ;  /* 0x00012000ff007988 */ /* 0x0005e80008000806 */
[----:B-12--5:R-:W-:Y:S05]  /*3c60*/  CALL.REL.NOINC `($__internal_1_$__cuda_sm10x_tcgen05_guardrail_trap_phase_invalid_during_alloc) ;  /* 0x0000006c00f07944 */ /* 0x026fea0003c00000 */
.L_x_48:
[----:B------:R-:W-:Y:S05]  /*3c70*/  WARPSYNC.ALL ;  /* 0x0000000000007948 */ /* 0x000fea0003800000 */
[----:B------:R-:W3:Y:S01]  /*3c80*/  S2UR UR4, SR_CgaCtaId ;  /* 0x00000000000479c3 */ /* 0x000ee20000008800 */
[----:B------:R-:W-:Y:S01]  /*3c90*/  UMOV UR21, 0x400 ;  /* 0x0000040000157882 */ /* 0x000fe20000000000 */
[----:B------:R-:W-:-:S06]  /*3ca0*/  NOP ;  /* 0x0000000000007918 */ /* 0x000fcc0000000000 */
[----:B------:R-:W-:Y:S06]  /*3cb0*/  BAR.ARV 0x6, 0xa0 ;  /* 0x0182800000007b1d */ /* 0x000fec0000002000 */
[----:B------:R-:W4:Y:S01]  /*3cc0*/  LDCU UR5, c[0x0][0x394] ;  /* 0x00007280ff0577ac */ /* 0x000f220008000800 */
[----:B------:R-:W-:Y:S01]  /*3cd0*/  IMAD.MOV.U32 R8, RZ, RZ, 0x1 ;  /* 0x00000001ff087424 */ /* 0x000fe200078e00ff */
[----:B------:R-:W1:Y:S01]  /*3ce0*/  LDCU UR7, c[0x0][0x394] ;  /* 0x00007280ff0777ac */ /* 0x000e620008000800 */
[----:B------:R-:W-:Y:S01]  /*3cf0*/  UMOV UR24, URZ ;  /* 0x000000ff00187c82 */ /* 0x000fe20008000000 */
[----:B------:R-:W-:Y:S01]  /*3d00*/  UMOV UR18, URZ ;  /* 0x000000ff00127c82 */ /* 0x000fe20008000000 */
[----:B---3--:R-:W-:Y:S01]  /*3d10*/  ULEA UR21, UR4, UR21, 0x18 ;  /* 0x0000001504157291 */ /* 0x008fe2000f8ec0ff */
[----:B------:R-:W-:Y:S01]  /*3d20*/  UMOV UR32, 0x0 ;  /* 0x0000000000207882 */ /* 0x000fe20000000000 */
[----:B------:R-:W-:-:S02]  /*3d30*/  UMOV UR33, 0x4218910 ;  /* 0x0421891000217882 */ /* 0x000fc40000000000 */
[----:B------:R-:W-:Y:S02]  /*3d40*/  UIADD3 UR4, UPT, UPT, UR21, 0x8800, URZ ;  /* 0x0000880015047890 */ /* 0x000fe4000fffe0ff */
[----:B------:R-:W-:Y:S02]  /*3d50*/  UIADD3 UR6, UPT, UPT, UR21, 0x18800, URZ ;  /* 0x0001880015067890 */ /* 0x000fe4000fffe0ff */
[----:B----4-:R-:W-:Y:S01]  /*3d60*/  UIADD3 UR5, UPT, UPT, UR5, 0x1f, URZ ;  /* 0x0000001f05057890 */ /* 0x010fe2000fffe0ff */
[----:B------:R-:W2:Y:S01]  /*3d70*/  LDS R9, [UR21+0x120] ;  /* 0x00012015ff097984 */ /* 0x000ea20008000800 */
[----:B------:R-:W-:Y:S02]  /*3d80*/  USHF.R.U32.HI UR22, URZ, 0x4, UR4 ;  /* 0x00000004ff167899 */ /* 0x000fe40008011604 */
[----:B------:R-:W-:Y:S02]  /*3d90*/  USHF.R.S32.HI UR34, URZ, 0x1f, UR5 ;  /* 0x0000001fff227899 */ /* 0x000fe40008011405 */
[----:B------:R-:W-:-:S02]  /*3da0*/  USHF.R.U32.HI UR4, URZ, 0x4, UR6 ;  /* 0x00000004ff047899 */ /* 0x000fc40008011606 */
[----:B------:R-:W-:Y:S02]  /*3db0*/  ULEA.HI UR34, UR34, UR5, URZ, 0x5 ;  /* 0x0000000522227291 */ /* 0x000fe4000f8f28ff */
[----:B------:R-:W-:Y:S02]  /*3dc0*/  UIADD3 UR35, UPT, UPT, UR21, 0xd8, URZ ;  /* 0x000000d815237890 */ /* 0x000fe4000fffe0ff */
[----:B------:R-:W-:Y:S02]  /*3dd0*/  USHF.R.S32.HI UR34, URZ, 0x5, UR34 ;  /* 0x00000005ff227899 */ /* 0x000fe40008011422 */
[----:B------:R-:W-:Y:S02]  /*3de0*/  ULOP3.LUT UR22, UR22, 0x3fff, URZ, 0xc0, !UPT ;  /* 0x00003fff16167892 */ /* 0x000fe4000f8ec0ff */
[----:B------:R-:W-:Y:S02]  /*3df0*/  UISETP.LT.AND UP0, UPT, UR34, 0x1, UPT ;  /* 0x000000012200788c */ /* 0x000fe4000bf01270 */
[----:B------:R-:W-:-:S02]  /*3e00*/  ULOP3.LUT UR4, UR4, 0x3fff, URZ, 0xc0, !UPT ;  /* 0x00003fff04047892 */ /* 0x000fc4000f8ec0ff */
[----:B------:R-:W-:Y:S02]  /*3e10*/  USEL UR36, UR34, 0x1, !UP0 ;  /* 0x0000000122247887 */ /* 0x000fe4000c000000 */
[----:B------:R-:W-:Y:S02]  /*3e20*/  UPRMT UR35, URZ, 0x654, UR35 ;  /* 0x00000654ff237896 */ /* 0x000fe40008000023 */
[----:B------:R-:W-:Y:S02]  /*3e30*/  ULOP3.LUT UR22, UR22, 0x1000000, URZ, 0xfc, !UPT ;  /* 0x0100000016167892 */ /* 0x000fe4000f8efcff */
[----:B------:R-:W-:Y:S02]  /*3e40*/  ULOP3.LUT UR23, UR4, 0x1000000, URZ, 0xfc, !UPT ;  /* 0x0100000004177892 */ /* 0x000fe4000f8efcff */
[----:B------:R-:W-:Y:S02]  /*3e50*/  UIADD3 UR36, UPT, UPT, -UR36, URZ, URZ ;  /* 0x000000ff24247290 */ /* 0x000fe4000fffe1ff */
[----:B-1----:R-:W-:Y:S01]  /*3e60*/  UISETP.GE.AND UP4, UPT, UR7, 0x1, UPT ;  /* 0x000000010700788c */ /* 0x002fe2000bf86270 */
[----:B------:R-:W-:Y:S01]  /*3e70*/  UMOV UR30, 0x0 ;  /* 0x00000000001e7882 */ /* 0x000fe20000000000 */
[----:B------:R-:W-:Y:S01]  /*3e80*/  UMOV UR31, 0x4218910 ;  /* 0x04218910001f7882 */ /* 0x000fe20000000000 */
[----:B------:R-:W-:Y:S01]  /*3e90*/  UMOV UR28, 0x0 ;  /* 0x00000000001c7882 */ /* 0x000fe20000000000 */
[----:B------:R-:W-:Y:S01]  /*3ea0*/  UMOV UR29, 0x4218910 ;  /* 0x04218910001d7882 */ /* 0x000fe20000000000 */
[----:B------:R-:W-:Y:S01]  /*3eb0*/  UMOV UR26, 0x0 ;  /* 0x00000000001a7882 */ /* 0x000fe20000000000 */
[----:B------:R-:W-:Y:S01]  /*3ec0*/  UMOV UR27, 0x4218910 ;  /* 0x04218910001b7882 */ /* 0x000fe20000000000 */
[C---:B--2---:R-:W-:Y:S01]  /*3ed0*/  VIADD R3, R9.reuse, 0x80 ;  /* 0x0000008009037836 */ /* 0x044fe20000000000 */
[----:B------:R-:W-:-:S04]  /*3ee0*/  LOP3.LUT R2, R9, 0xffff, RZ, 0xc0, !PT ;  /* 0x0000ffff09027812 */ /* 0x000fc800078ec0ff */
[----:B------:R-:W-:-:S05]  /*3ef0*/  LOP3.LUT R3, R3, 0xffff, RZ, 0xc0, !PT ;  /* 0x0000ffff03037812 */ /* 0x000fca00078ec0ff */
[----:B------:R1:W-:Y:S02]  /*3f00*/  STL.64 [R1], R2 ;  /* 0x0000000201007387 */ /* 0x0003e40000100a00 */
[----:B-1----:R-:W-:-:S07]  /*3f10*/  CS2R R2, SRZ ;  /* 0x0000000000027805 */ /* 0x002fce000001ff00 */
.L_x_57:
[----:B-1----:R-:W-:-:S04]  /*3f20*/  SHF.L.U32 R5, R3, 0x1f, RZ ;  /* 0x0000001f03057819 */ /* 0x002fc800000006ff */
[----:B------:R-:W1:Y:S02]  /*3f30*/  SYNCS.PHASECHK.TRANS64.TRYWAIT P0, [UR21+0xd0], R5 ;  /* 0x0000d005ff0075a7 */ /* 0x000e640008001115 */
[----:B-12-4-:R-:W-:Y:S05]  /*3f40*/  @!P0 BRA `(.L_x_51) ;  /* 0x00000064005c8947 */ /* 0x016fea0003800000 */
.L_x_150:
[----:B-1----:R-:W1:Y:S01]  /*3f50*/  LDS.128 R4, [UR21+0x110] ;  /* 0x00011015ff047984 */ /* 0x002e620008000c00 */
[----:B------:R-:W-:Y:S01]  /*3f60*/  ULEA UR25, UR24, UR21, 0x3 ;  /* 0x0000001518197291 */ /* 0x000fe2000f8e18ff */
[----:B------:R-:W-:Y:S01]  /*3f70*/  SHF.L.U32 R0, R8, 0x1f, RZ ;  /* 0x0000001f08007819 */ /* 0x000fe200000006ff */
[----:B------:R-:W-:Y:S01]  /*3f80*/  @!PT LDS RZ, [RZ] ;  /* 0x00000000fffff984 */ /* 0x000fe20000000800 */
[----:B------:R-:W-:Y:S01]  /*3f90*/  @!PT LDS RZ, [RZ] ;  /* 0x00000000fffff984 */ /* 0x000fe20000000800 */
[----:B------:R-:W-:Y:S01]  /*3fa0*/  @!PT LDS RZ, [RZ] ;  /* 0x00000000fffff984 */ /* 0x000fe20000000800 */
[----:B------:R-:W-:Y:S01]  /*3fb0*/  @!PT LDS RZ, [RZ] ;  /* 0x00000000fffff984 */ /* 0x000fe20000000800 */
[----:B------:R2:W-:Y:S06]  /*3fc0*/  MEMBAR.ALL.CTA ;  /* 0x0000000000007992 */ /* 0x0005ec0000008000 */
[----:B--2---:R-:W2:Y:S02]  /*3fd0*/  FENCE.VIEW.ASYNC.S ;  /* 0x00000000000073c6 */ /* 0x004ea40000000000 */
[----:B--2---:R-:W-:Y:S01]  /*3fe0*/  SYNCS.ARRIVE.TRANS64.RED.A1T0 RZ, [UR35], RZ ;  /* 0x000000ffffff79a7 */ /* 0x004fe20008100423 */
[----:B------:R-:W2:Y:S01]  /*3ff0*/  SYNCS.PHASECHK.TRANS64.TRYWAIT P0, [UR25+0xf0], R0 ;  /* 0x0000f000ff0075a7 */ /* 0x000ea20008001119 */
[----:B-1----:R-:W-:Y:S01]  /*4000*/  LOP3.LUT P3, RZ, R6, 0x1, RZ, 0xc0, !PT ;  /* 0x0000000106ff7812 */ /* 0x002fe2000786c0ff */
[----:B--2---:R-:W-:-:S12]  /*4010*/  @!P0 BRA `(.L_x_52) ;  /* 0x0000006400408947 */ /* 0x004fd80003800000 */
.L_x_152:
[----:B------:R-:W-:Y:S05]  /*4020*/  BRA.U !UP4, `(.L_x_53) ;  /* 0x000000010cf87547 */ /* 0x000fea000b800000 */
[----:B-1----:R-:W-:Y:S01]  /*4030*/  IMAD.U32 R0, RZ, RZ, UR24 ;  /* 0x00000018ff007e24 */ /* 0x002fe2000f8e00ff */
[----:B------:R-:W-:-:S04]  /*4040*/  ULEA UR4, UR18, UR21, 0x3 ;  /* 0x0000001512047291 */ /* 0x000fc8000f8e18ff */
[----:B------:R-:W-:Y:S02]  /*4050*/  LEA R4, R0, R1, 0x2 ;  /* 0x0000000100047211 */ /* 0x000fe400078e10ff */
[----:B------:R-:W-:-:S04]  /*4060*/  SHF.L.U32 R0, R2, 0x1f, RZ ;  /* 0x0000001f02007819 */ /* 0x000fc800000006ff */
[----:B------:R-:W5:Y:S01]  /*4070*/  LDL R4, [R4] ;  /* 0x0000000004047983 */ /* 0x000f620000100800 */
[----:B------:R1:W2:Y:S01]  /*4080*/  SYNCS.PHASECHK.TRANS64.TRYWAIT P2, [UR4], R0 ;  /* 0x00000000ff0075a7 */ /* 0x0002a20008041104 */
[----:B------:R-:W-:Y:S01]  /*4090*/  UPLOP3.LUT UP2, UPT, UPT, UPT, UPT, 0x40, 0x4 ;  /* 0x000000000004789c */ /* 0x000fe20003f4e870 */
[----:B------:R-:W-:Y:S01]  /*40a0*/  UMOV UR20, UR36 ;  /* 0x0000002400147c82 */ /* 0x000fe20008000000 */
[----:B------:R-:W-:Y:S01]  /*40b0*/  UMOV UR19, UR34 ;  /* 0x0000002200137c82 */ /* 0x000fe20008000000 */
[----:B------:R-:W-:-:S08]  /*40c0*/  UMOV UR5, UR18 ;  /* 0x0000001200057c82 */ /* 0x000fd00008000000 */
.L_x_56:
[----:B------:R-:W-:Y:S02]  /*40d0*/  UIADD3 UR20, UPT, UPT, UR20, 0x1, URZ ;  /* 0x0000000114147890 */ /* 0x000fe4000fffe0ff */
[----:B------:R-:W-:Y:S02]  /*40e0*/  ULEA UR17, UR5, UR21, 0x3 ;  /* 0x0000001505117291 */ /* 0x000fe4000f8e18ff */
[----:B------:R-:W-:Y:S01]  /*40f0*/  UISETP.NE.AND UP3, UPT, UR20, URZ, UPT ;  /* 0x000000ff1400728c */ /* 0x000fe2000bf65270 */
[----:B--234-:R-:W-:Y:S10]  /*4100*/  @P2 BRA `(.L_x_54) ;  /* 0x00000000000c2947 */ /* 0x01cff40003800000 */
[----:B------:R-:W-:Y:S04]  /*4110*/  SHF.L.U32 R5, R2, 0x1f, RZ ;  /* 0x0000001f02057819 */ /* 0x000fe800000006ff */
[----:B------:R-:W2:Y:S02]  /*4120*/  SYNCS.PHASECHK.TRANS64.TRYWAIT P0, [UR17], R5 ;  /* 0x00000005ff0075a7 */ /* 0x000ea40008001111 */
[----:B--2---:R-:W-:Y:S05]  /*4130*/  @!P0 BRA `(.L_x_55) ;  /* 0x0000006400108947 */ /* 0x004fea0003800000 */
.L_x_54:
[----:B------:R-:W-:Y:S01]  /*4140*/  UISETP.NE.AND UP0, UPT, UR19, 0x1, UPT ;  /* 0x000000011300788c */ /* 0x000fe2000bf05270 */
[----:B------:R-:W-:Y:S01]  /*4150*/  PLOP3.LUT P2, PT, PT, PT, PT, 0x80, 0x8 ;  /* 0x000000000008781c */ /* 0x000fe20003f4f070 */
[----:B------:R-:W-:Y:S01]  /*4160*/  UIADD3 UR4, UPT, UPT, UR5, 0x1, URZ ;  /* 0x0000000105047890 */ /* 0x000fe2000fffe0ff */
[----:B------:R-:W-:Y:S11]  /*4170*/  ELECT P1, URZ, PT ;  /* 0x0000000000ff782f */ /* 0x000ff60003820000 */
[----:B------:R-:W-:Y:S02]  /*4180*/  @!UPT UIADD3 URZ, UPT, UPT, URZ, URZ, URZ ;  /* 0x000000fffffff290 */ /* 0x000fe4000fffe0ff */
[----:B-----5:R-:W-:Y:S01]  /*4190*/  @P1 R2UR.BROADCAST UR8, R4 ;  /* 0x00000000040812ca */ /* 0x020fe200008e0000 */
[----:B------:R-:W-:Y:S01]  /*41a0*/  UISETP.NE.AND UP1, UPT, UR4, 0x8, UPT ;  /* 0x000000080400788c */ /* 0x000fe2000bf25270 */
[----:B------:R-:W-:Y:S01]  /*41b0*/  PLOP3.LUT P0, PT, PT, PT, UP0, 0x80, 0x8 ;  /* 0x000000000008781c */ /* 0x000fe20003f0f008 */
[----:B------:R-:W-:Y:S02]  /*41c0*/  ULEA UR10, UR5, UR23, 0xa ;  /* 0x00000017050a7291 */ /* 0x000fe4000f8e50ff */
[----:B------:R-:W-:Y:S02]  /*41d0*/  USEL UR6, URZ, 0x1, UP1 ;  /* 0x00000001ff067887 */ /* 0x000fe40008800000 */
[----:B------:R-:W-:Y:S02]  /*41e0*/  USEL UR18, UR4, URZ, UP1 ;  /* 0x000000ff04127287 */ /* 0x000fe40008800000 */
[----:B------:R-:W-:Y:S02]  /*41f0*/  ULEA UR14, UR5, UR22, 0x9 ;  /* 0x00000016050e7291 */ /* 0x000fe4000f8e48ff */
[----:B------:R-:W-:Y:S01]  /*4200*/  @UP0 ULEA UR4, UR18, UR21, 0x3 ;  /* 0x0000001512040291 */ /* 0x000fe2000f8e18ff */
[----:B------:R-:W-:Y:S01]  /*4210*/  LOP3.LUT R2, R2, UR6, RZ, 0x3c, !PT ;  /* 0x0000000602027c12 */ /* 0x000fe2000f8e3cff */
[----:B------:R-:W-:Y:S02]  /*4220*/  UIADD3 UR6, UPT, UPT, UR10, 0x40, URZ ;  /* 0x000000400a067890 */ /* 0x000fe4000fffe0ff */
[----:B------:R-:W-:Y:S01]  /*4230*/  UIADD3 UR12, UPT, UPT, UR10, 0x80, URZ ;  /* 0x000000800a0c7890 */ /* 0x000fe2000fffe0ff */
[----:B-1----:R-:W-:Y:S01]  /*4240*/  @P0 SHF.L.U32 R0, R2, 0x1f, RZ ;  /* 0x0000001f02000819 */ /* 0x002fe200000006ff */
[----:B------:R-:W-:Y:S01]  /*4250*/  UIADD3 UR19, UPT, UPT, UR19, -0x1, URZ ;  /* 0xffffffff13137890 */ /* 0x000fe2000fffe0ff */
[----:B------:R-:W-:Y:S02]  /*4260*/  UMOV UR11, 0x20004020 ;  /* 0x20004020000b7882 */ /* 0x000fe40000000000 */
[----:B------:R3:W4:Y:S01]  /*4270*/  @P0 SYNCS.PHASECHK.TRANS64.TRYWAIT P2, [UR4], R0 ;  /* 0x00000000ff0005a7 */ /* 0x0007220008041104 */
[----:B------:R-:W-:Y:S11]  /*4280*/  ELECT P0, URZ, PT ;  /* 0x0000000000ff782f */ /* 0x000ff60003800000 */
[----:B------:R-:W-:Y:S02]  /*4290*/  @!UPT UIADD3 URZ, UPT, UPT, URZ, URZ, URZ ;  /* 0x000000fffffff290 */ /* 0x000fe4000fffe0ff */
[C---:B------:R-:W-:Y:S01]  /*42a0*/  @P0 R2UR.BROADCAST UR16, R4.reuse ;  /* 0x00000000041002ca */ /* 0x040fe200008e0000 */
[----:B------:R-:W-:Y:S01]  /*42b0*/  UIADD3 UR4, UPT, UPT, UR14, 0x40, URZ ;  /* 0x000000400e047890 */ /* 0x000fe2000fffe0ff */
[----:B------:R-:W-:Y:S01]  /*42c0*/  ELECT P0, URZ, PT ;  /* 0x0000000000ff782f */ /* 0x000fe20003800000 */
[----:B------:R-:W-:Y:S01]  /*42d0*/  UMOV UR15, 0x20004020 ;  /* 0x20004020000f7882 */ /* 0x000fe20000000000 */
[----:B------:R-:W-:Y:S01]  /*42e0*/  UMOV UR7, 0x20004020 ;  /* 0x2000402000077882 */ /* 0x000fe20000000000 */
[----:B------:R1:W-:Y:S01]  /*42f0*/  UTCHMMA gdesc[UR14], gdesc[UR10], tmem[UR8], tmem[UR32], idesc[UR33], UP2 ;  /* 0x00ff200a0e0075ea */ /* 0x0003e20009000008 */
[----:B------:R-:W-:Y:S01]  /*4300*/  UPLOP3.LUT UP2, UPT, UPT, UPT, UPT, 0x80, 0x8 ;  /* 0x000000000008789c */ /* 0x000fe20003f4f070 */
[----:B------:R-:W-:Y:S01]  /*4310*/  UMOV UR5, 0x20004020 ;  /* 0x2000402000057882 */ /* 0x000fe20000000000 */
[----:B------:R-:W-:Y:S01]  /*4320*/  UMOV UR13, 0x20004020 ;  /* 0x20004020000d7882 */ /* 0x000fe20000000000 */
[----:B------:R-:W-:Y:S04]  /*4330*/  UMOV UR9, 0x20004020 ;  /* 0x2000402000097882 */ /* 0x000fe80000000000 */
[----:B------:R2:W-:Y:S01]  /*4340*/  UTCHMMA gdesc[UR4], gdesc[UR6], tmem[UR16], tmem[UR30], idesc[UR31], UPT ;  /* 0x00ff1e06040075ea */ /* 0x0005e2000b800010 */
[----:B-1----:R-:W-:Y:S01]  /*4350*/  UIADD3 UR8, UPT, UPT, UR14, 0x80, URZ ;  /* 0x000000800e087890 */ /* 0x002fe2000fffe0ff */
[C---:B------:R-:W-:Y:S02]  /*4360*/  @P0 R2UR.BROADCAST UR15, R4.reuse ;  /* 0x00000000040f02ca */ /* 0x040fe400008e0000 */
[----:B------:R-:W-:Y:S01]  /*4370*/  ELECT P0, URZ, PT ;  /* 0x0000000000ff782f */ /* 0x000fe20003800000 */
[----:B------:R-:W-:Y:S02]  /*4380*/  UIADD3 UR10, UPT, UPT, UR10, 0xc0, URZ ;  /* 0x000000c00a0a7890 */ /* 0x000fe4000fffe0ff */
[----:B--2---:R-:W-:Y:S10]  /*4390*/  UIADD3 UR6, UPT, UPT, UR14, 0xc0, URZ ;  /* 0x000000c00e067890 */ /* 0x004ff4000fffe0ff */
[----:B------:R-:W-:Y:S01]  /*43a0*/  @P0 R2UR.BROADCAST UR14, R4 ;  /* 0x00000000040e02ca */ /* 0x000fe200008e0000 */
[----:B------:R-:W-:Y:S01]  /*43b0*/  UIADD3 UR4, UPT, UPT, UR17, 0x40, URZ ;  /* 0x0000004011047890 */ /* 0x000fe2000fffe0ff */
[----:B------:R-:W-:Y:S01]  /*43c0*/  UMOV UR5, UR18 ;  /* 0x0000001200057c82 */ /* 0x000fe20008000000 */
[----:B------:R3:W-:Y:S10]  /*43d0*/  UTCHMMA gdesc[UR8], gdesc[UR12], tmem[UR15], tmem[UR28], idesc[UR29], UPT ;  /* 0x00ff1c0c080075ea */ /* 0x0007f4000b80000f */
[----:B------:R3:W-:Y:S01]  /*43e0*/  UTCHMMA gdesc[UR6], gdesc[UR10], tmem[UR14], tmem[UR26], idesc[UR27], UPT ;  /* 0x00ff1a0a060075ea */ /* 0x0007e2000b80000e */
[----:B------:R3:W-:Y:S01]  /*43f0*/  UTCBAR [UR4], URZ ;  /* 0x000000ff040073e9 */ /* 0x0007e200080000ff */
[----:B------:R-:W-:Y:S05]  /*4400*/  BRA.U UP3, `(.L_x_56) ;  /* 0xfffffffd03307547 */ /* 0x000fea000b83ffff */
.L_x_53:
[----:B---3--:R-:W-:Y:S01]  /*4410*/  UIADD3 UR4, UPT, UPT, UR24, 0x1, URZ ;  /* 0x0000000118047890 */ /* 0x008fe2000fffe0ff */
[----:B------:R-:W-:Y:S01]  /*4420*/  LOP3.LUT R3, R3, 0x1, RZ, 0x3c, !PT ;  /* 0x0000000103037812 */ /* 0x000fe200078e3cff */
[----:B------:R-:W-:Y:S02]  /*4430*/  UIADD3 UR5, UPT, UPT, UR25, 0xe0, URZ ;  /* 0x000000e019057890 */ /* 0x000fe4000fffe0ff */
[----:B------:R-:W-:-:S04]  /*4440*/  UISETP.NE.AND UP0, UPT, UR4, 0x2, UPT ;  /* 0x000000020400788c */ /* 0x000fc8000bf05270 */
[----:B------:R-:W-:Y:S02]  /*4450*/  USEL UR6, URZ, 0x1, UP0 ;  /* 0x00000001ff067887 */ /* 0x000fe40008000000 */
[----:B------:R-:W-:Y:S01]  /*4460*/  USEL UR24, UR4, URZ, UP0 ;  /* 0x000000ff04187287 */ /* 0x000fe20008000000 */
[----:B------:R2:W-:Y:S03]  /*4470*/  UTCBAR [UR5], URZ ;  /* 0x000000ff050073e9 */ /* 0x0005e600080000ff */
[----:B------:R-:W-:Y:S01]  /*4480*/  LOP3.LUT R8, R8, UR6, RZ, 0x3c, !PT ;  /* 0x0000000608087c12 */ /* 0x000fe2000f8e3cff */
[----:B------:R-:W-:Y:S07]  /*4490*/  @P3 BRA `(.L_x_57) ;  /* 0xfffffff800a03947 */ /* 0x000fee000383ffff */
[----:B------:R-:W3:Y:S01]  /*44a0*/  S2UR UR6, SR_CgaCtaId ;  /* 0x00000000000679c3 */ /* 0x000ee20000008800 */
[----:B------:R-:W-:Y:S01]  /*44b0*/  ELECT P0, URZ, PT ;  /* 0x0000000000ff782f */ /* 0x000fe20003800000 */
[----:B-1----:R-:W-:Y:S01]  /*44c0*/  IMAD.MOV.U32 R0, RZ, RZ, 0x1 ;  /* 0x00000001ff007424 */ /* 0x002fe200078e00ff */
[----:B------:R-:W-:Y:S01]  /*44d0*/  UIADD3 UR21, UPT, UPT, UR21, 0xf0, URZ ;  /* 0x000000f015157890 */ /* 0x000fe2000fffe0ff */
[----:B------:R-:W-:Y:S01]  /*44e0*/  SHF.L.U32 R3, R8, 0x1f, RZ ;  /* 0x0000001f08037819 */ /* 0x000fe200000006ff */
[----:B------:R-:W-:-:S03]  /*44f0*/  UMOV UR4, 0x40 ;  /* 0x0000004000047882 */ /* 0x000fc60000000000 */
[----:B------:R-:W-:Y:S01]  /*4500*/  UVIRTCOUNT.DEALLOC.SMPOOL 0x80 ;  /* 0x000000800000784c */ /* 0x000fe20000000000 */
[----:B---3--:R-:W-:Y:S02]  /*4510*/  ULEA UR6, UR6, UR4, 0x18 ;  /* 0x0000000406067291 */ /* 0x008fe4000f8ec0ff */
[----:B------:R-:W-:-:S07]  /*4520*/  ULEA UR4, UR24, UR21, 0x3 ;  /* 0x0000001518047291 */ /* 0x000fce000f8e18ff */
[----:B------:R1:W-:Y:S02]  /*4530*/  @P0 STS.U8 [UR6+0x1c], R0 ;  /* 0x00001c00ff000988 */ /* 0x0003e40008000006 */
[----:B------:R-:W3:Y:S02]  /*4540*/  SYNCS.PHASECHK.TRANS64.TRYWAIT P0, [UR4], R3 ;  /* 0x00000003ff0075a7 */ /* 0x000ee40008001104 */
[----:B-1-3--:R-:W-:Y:S05]  /*4550*/  @!P0 BRA `(.L_x_58) ;  /* 0x0000006000208947 */ /* 0x00afea0003800000 */
.L_x_155:
[----:B------:R-:W-:-:S04]  /*4560*/  UIADD3 UR4, UPT, UPT, UR24, 0x1, URZ ;  /* 0x0000000118047890 */ /* 0x000fc8000fffe0ff */
[----:B------:R-:W-:-:S04]  /*4570*/  UISETP.NE.AND UP0, UPT, UR4, 0x2, UPT ;  /* 0x000000020400788c */ /* 0x000fc8000bf05270 */
[----:B--2---:R-:W-:Y:S02]  /*4580*/  USEL UR5, URZ, 0x1, UP0 ;  /* 0x00000001ff057887 */ /* 0x004fe40008000000 */
[----:B------:R-:W-:-:S04]  /*4590*/  USEL UR4, UR4, URZ, UP0 ;  /* 0x000000ff04047287 */ /* 0x000fc80008000000 */
[----:B------:R-:W-:Y:S01]  /*45a0*/  ULEA UR4, UR4, UR21, 0x3 ;  /* 0x0000001504047291 */ /* 0x000fe2000f8e18ff */
[----:B-1----:R-:W-:-:S04]  /*45b0*/  LOP3.LUT R3, R8, UR5, RZ, 0x3c, !PT ;  /* 0x0000000508037c12 */ /* 0x002fc8000f8e3cff */
[----:B------:R-:W-:-:S04]  /*45c0*/  SHF.L.U32 R3, R3, 0x1f, RZ ;  /* 0x0000001f03037819 */ /* 0x000fc800000006ff */
[----:B------:R-:W1:Y:S02]  /*45d0*/  SYNCS.PHASECHK.TRANS64.TRYWAIT P0, [UR4], R3 ;  /* 0x00000003ff0075a7 */ /* 0x000e640008001104 */
[----:B-1----:R-:W-:Y:S05]  /*45e0*/  @!P0 BRA `(.L_x_59) ;  /* 0x0000006000148947 */ /* 0x002fea0003800000 */
.L_x_157:
[----:B------:R-:W-:Y:S01]  /*45f0*/  NOP ;  /* 0x0000000000007918 */ /* 0x000fe20000000000 */
[----:B-1----:R-:W1:Y:S01]  /*4600*/  LDS R0, [UR6+0x14] ;  /* 0x00001406ff007984 */ /* 0x002e620008000800 */
[----:B------:R-:W-:Y:S01]  /*4610*/  LOP3.LUT R2, R9, 0xffff, RZ, 0xc0, !PT ;  /* 0x0000ffff09027812 */ /* 0x000fe200078ec0ff */
[----:B------:R-:W-:Y:S02]  /*4620*/  IMAD.MOV.U32 R3, RZ, RZ, 0xffff ;  /* 0x0000ffffff037424 */ /* 0x000fe400078e00ff */
[----:B------:R-:W-:Y:S01]  /*4630*/  IMAD.MOV.U32 R5, RZ, RZ, 0x1 ;  /* 0x00000001ff057424 */ /* 0x000fe200078e00ff */
[----:B------:R-:W-:-:S04]  /*4640*/  SHF.R.U32.HI R2, RZ, 0x5, R2 ;  /* 0x00000005ff027819 */ /* 0x000fc80000011602 */
[-C--:B------:R-:W-:Y:S02]  /*4650*/  SHF.L.U32 R3, R3, R2.reuse, RZ ;  /* 0x0000000203037219 */ /* 0x080fe400000006ff */
[----:B------:R-:W-:Y:S02]  /*4660*/  SHF.L.U32 R5, R5, R2, RZ ;  /* 0x0000000205057219 */ /* 0x000fe400000006ff */
[----:B-1----:R-:W-:-:S04]  /*4670*/  LOP3.LUT R0, R0, R3, RZ, 0xc0, !PT ;  /* 0x0000000300007212 */ /* 0x002fc800078ec0ff */
[----:B------:R-:W-:-:S13]  /*4680*/  ISETP.NE.AND P0, PT, R0, R3, PT ;  /* 0x000000030000720c */ /* 0x000fda0003f05270 */
[----:B------:R-:W-:Y:S05]  /*4690*/  @P0 BRA `(.L_x_60) ;  /* 0x00000000005c0947 */ /* 0x000fea0003800000 */
[----:B------:R-:W1:Y:S02]  /*46a0*/  LDS R0, [UR6+0x18] ;  /* 0x00001806ff007984 */ /* 0x000e640008000800 */
[----:B-1----:R-:W-:-:S04]  /*46b0*/  LOP3.LUT R0, R0, R5, RZ, 0xc0, !PT ;  /* 0x0000000500007212 */ /* 0x002fc800078ec0ff */
[----:B------:R-:W-:-:S13]  /*46c0*/  ISETP.NE.AND P0, PT, R0, R5, PT ;  /* 0x000000050000720c */ /* 0x000fda0003f05270 */
[----:B------:R-:W-:Y:S05]  /*46d0*/  @P0 BRA `(.L_x_61) ;  /* 0x0000000000400947 */ /* 0x000fea0003800000 */
[----:B------:R-:W-:Y:S01]  /*46e0*/  R2UR UR4, R3 ;  /* 0x00000000030472ca */ /* 0x000fe200000e0000 */
[----:B------:R-:W1:Y:S01]  /*46f0*/  S2R R2, SR_LANEID ;  /* 0x0000000000027919 */ /* 0x000e620000000000 */
[----:B------:R-:W-:-:S04]  /*4700*/  LOP3.LUT R5, RZ, R5, RZ, 0x33, !PT ;  /* 0x00000005ff057212 */ /* 0x000fc800078e33ff */
[----:B------:R-:W2:Y:S07]  /*4710*/  REDUX UR7, R5 ;  /* 0x00000000050773c4 */ /* 0x000eae0000000000 */
[----:B------:R-:W-:-:S03]  /*4720*/  ULOP3.LUT UR5, URZ, UR4, URZ, 0x33, !UPT ;  /* 0x00000004ff057292 */ /* 0x000fc6000f8e33ff */
[----:B------:R-:W-:Y:S02]  /*4730*/  VOTEU.ANY UR4, UPT, PT ;  /* 0x0000000000047886 */ /* 0x000fe400038e0100 */
[----:B------:R-:W-:Y:S01]  /*4740*/  UFLO.U32 UR4, UR4 ;  /* 0x00000004000472bd */ /* 0x000fe200080e0000 */
[----:B------:R-:W-:-:S04]  /*4750*/  IMAD.U32 R0, RZ, RZ, UR5 ;  /* 0x00000005ff007e24 */ /* 0x000fc8000f8e00ff */
[----:B------:R-:W3:Y:S02]  /*4760*/  REDUX UR8, R0 ;  /* 0x00000000000873c4 */ /* 0x000ee40000000000 */
[----:B------:R1:W-:Y:S02]  /*4770*/  UTCATOMSWS.AND URZ, UR5 ;  /* 0x0000000500ff79e3 */ /* 0x0003e40008000000 */
[----:B-1----:R-:W-:Y:S01]  /*4780*/  ISETP.EQ.U32.AND P0, PT, R2, UR4, PT ;  /* 0x0000000402007c0c */ /* 0x002fe2000bf02070 */
[----:B--2---:R-:W-:Y:S02]  /*4790*/  IMAD.U32 R2, RZ, RZ, UR7 ;  /* 0x00000007ff027e24 */ /* 0x004fe4000f8e00ff */
[----:B---3--:R-:W-:-:S10]  /*47a0*/  IMAD.U32 R3, RZ, RZ, UR8 ;  /* 0x00000008ff037e24 */ /* 0x008fd4000f8e00ff */
[----:B------:R1:W-:Y:S04]  /*47b0*/  @P0 ATOMS.AND RZ, [UR6+0x14], R3 ;  /* 0x00001403ffff098c */ /* 0x0003e8000a800006 */
[----:B------:R1:W-:Y:S01]  /*47c0*/  @P0 ATOMS.AND RZ, [UR6+0x18], R2 ;  /* 0x00001802ffff098c */ /* 0x0003e2000a800006 */
[----:B------:R-:W-:Y:S05]  /*47d0*/  BRA `(.L_x_62) ;  /* 0x0000000000147947 */ /* 0x000fea0003800000 */
.L_x_61:
[----:B------:R-:W-:Y:S02]  /*47e0*/  MOV R2, 0x4800 ;  /* 0x0000480000027802 */ /* 0x000fe40000000f00 */
[----:B----45:R-:W-:Y:S05]  /*47f0*/  CALL.REL.NOINC `($__internal_0_$__cuda_sm10x_tcgen05_guardrail_trap_col_being_dealloced_not_returned_by_alloc) ;  /* 0x0000006400007944 */ /* 0x030fea0003c00000 */
[----:B------:R-:W-:Y:S05]  /*4800*/  BRA `(.L_x_62) ;  /* 0x0000000000087947 */ /* 0x000fea0003800000 */
.L_x_60:
[----:B------:R-:W-:Y:S02]  /*4810*/  MOV R2, 0x4830 ;  /* 0x0000483000027802 */ /* 0x000fe40000000f00 */
[----:B----45:R-:W-:Y:S05]  /*4820*/  CALL.REL.NOINC `($__internal_2_$__cuda_sm10x_tcgen05_guardrail_trap_unallocated_columns_being_dealloced) ;  /* 0x00000064000c7944 */ /* 0x030fea0003c00000 */
.L_x_62:
[----:B------:R-:W-:Y:S01]  /*4830*/  NOP ;  /* 0x0000000000007918 */ /* 0x000fe20000000000 */
[----:B------:R-:W-:Y:S05]  /*4840*/  EXIT ;  /* 0x000000000000794d */ /* 0x000fea0003800000 */
.L_x_46:
[----:B------:R-:W2:Y:S01]  /*4850*/  LDCU UR5, c[0x0][0x384] ;  /* 0x00007080ff0577ac */ /* 0x000ea20008000800 */
[----:B------:R-:W-:Y:S02]  /*4860*/  UISETP.NE.OR UP0, UPT, UR18, 0x3, !UP3 ;  /* 0x000000031200788c */ /* 0x000fe4000df05670 */
[----:B--2---:R-:W-:-:S07]  /*4870*/  UIADD3 UR5, UPT, UPT, UR5, 0x7f, URZ ;  /* 0x0000007f05057890 */ /* 0x004fce000fffe0ff */
[----:B------:R-:W-:Y:S05]  /*4880*/  BRA.U UP0, `(.L_x_63) ;  /* 0x0000001500fc7547 */ /* 0x000fea000b800000 */
[----:B------:R-:W2:Y:S01]  /*4890*/  LDCU UR57, c[0x0][0x388] ;  /* 0x00007100ff3977ac */ /* 0x000ea20008000800 */
[----:B------:R-:W3:Y:S01]  /*48a0*/  S2UR UR10, SR_CgaCtaId ;  /* 0x00000000000a79c3 */ /* 0x000ee20000008800 */
[----:B------:R-:W-:Y:S01]  /*48b0*/  R2UR UR47, R62 ;  /* 0x000000003e2f72ca */ /* 0x000fe200000e0000 */
[----:B------:R-:W-:Y:S01]  /*48c0*/  IMAD.MOV.U32 R10, RZ, RZ, 0x1 ;  /* 0x00000001ff0a7424 */ /* 0x000fe200078e00ff */
[----:B------:R-:W-:Y:S01]  /*48d0*/  USHF.R.S32.HI UR4, URZ, 0x1f, UR5 ;  /* 0x0000001fff047899 */ /* 0x000fe20008011405 */
[----:B------:R-:W-:Y:S01]  /*48e0*/  R2UR UR46, R63 ;  /* 0x000000003f2e72ca */ /* 0x000fe200000e0000 */
[----:B------:R-:W4:Y:S01]  /*48f0*/  LDCU UR41, c[0x0][0x370] ;  /* 0x00006e00ff2977ac */ /* 0x000f220008000800 */
[----:B------:R-:W-:Y:S02]  /*4900*/  IMAD.MOV.U32 R8, RZ, RZ, RZ ;  /* 0x000000ffff087224 */ /* 0x000fe400078e00ff */
[----:B------:R-:W1:Y:S01]  /*4910*/  LDC.64 R14, c[0x0][0x348] ;  /* 0x0000d200ff0e7b82 */ /* 0x000e620000000a00 */
[----:B------:R-:W-:Y:S01]  /*4920*/  ULEA.HI UR4, UR4, UR5, URZ, 0x7 ;  /* 0x0000000504047291 */ /* 0x000fe2000f8f38ff */
[----:B------:R-:W4:Y:S03]  /*4930*/  LDCU.128 UR32, c[0x0][0xc10] ;  /* 0x00018200ff2077ac */ /* 0x000f260008000c00 */
[----:B------:R-:W-:Y:S01]  /*4940*/  USHF.R.S32.HI UR27, URZ, 0x7, UR4 ;  /* 0x00000007ff1b7899 */ /* 0x000fe20008011404 */
[----:B--2---:R-:W-:Y:S01]  /*4950*/  IMAD.U32 R0, RZ, RZ, UR57 ;  /* 0x00000039ff007e24 */ /* 0x004fe2000f8e00ff */
[----:B------:R-:W2:Y:S04]  /*4960*/  LDCU UR40, c[0x0][0x374] ;  /* 0x00006e80ff2877ac */ /* 0x000ea80008000800 */
[----:B------:R-:W-:Y:S01]  /*4970*/  IMAD.U32 R3, RZ, RZ, UR27 ;  /* 0x0000001bff037e24 */ /* 0x000fe2000f8e00ff */
[----:B------:R-:W-:Y:S01]  /*4980*/  IABS R0, R0 ;  /* 0x0000000000007213 */ /* 0x000fe20000000000 */
[----:B------:R-:W4:Y:S03]  /*4990*/  LDCU.64 UR4, c[0x0][0x988] ;  /* 0x00013100ff0477ac */ /* 0x000f260008000a00 */
[----:B------:R-:W-:Y:S01]  /*49a0*/  IABS R2, R3 ;  /* 0x0000000300027213 */ /* 0x000fe20000000000 */
[----:B------:R-:W1:Y:S01]  /*49b0*/  LDCU.64 UR30, c[0x0][0x990] ;  /* 0x00013200ff1e77ac */ /* 0x000e620008000a00 */
[----:B------:R-:W-:-:S02]  /*49c0*/  R2UR UR25, R0 ;  /* 0x00000000001972ca */ /* 0x000fc400000e0000 */
[----:B------:R-:W-:Y:S01]  /*49d0*/  R2UR UR26, R2 ;  /* 0x00000000021a72ca */ /* 0x000fe200000e0000 */
[----:B------:R-:W-:Y:S01]  /*49e0*/  UMOV UR20, 0x400 ;  /* 0x0000040000147882 */ /* 0x000fe20000000000 */
[----:B------:R-:W1:Y:S01]  /*49f0*/  LDCU UR17, c[0x0][0xc0c] ;  /* 0x00018180ff1177ac */ /* 0x000e620008000800 */
[----:B---3--:R-:W-:Y:S01]  /*4a00*/  ULEA UR20, UR10, UR20, 0x18 ;  /* 0x000000140a147291 */ /* 0x008fe2000f8ec0ff */
[----:B------:R-:W3:Y:S07]  /*4a10*/  LDCU UR58, c[0x0][0xc20] ;  /* 0x00018400ff3a77ac */ /* 0x000eee0008000800 */
[----:B------:R-:W2:Y:S01]  /*4a20*/  I2F.RP R4, UR25 ;  /* 0x0000001900047d06 */ /* 0x000ea20008209400 */
[----:B----4-:R-:W-:Y:S01]  /*4a30*/  UISETP.NE.U32.AND UP0, UPT, UR4, URZ, UPT ;  /* 0x000000ff0400728c */ /* 0x010fe2000bf05070 */
[----:B------:R-:W4:Y:S01]  /*4a40*/  LDCU UR4, c[0x0][0xc30] ;  /* 0x00018600ff0477ac */ /* 0x000f220008000800 */
[----:B------:R-:W4:Y:S05]  /*4a50*/  LDCU UR29, c[0x0][0x38c] ;  /* 0x00007180ff1d77ac */ /* 0x000f2a0008000800 */
[----:B------:R-:W3:Y:S01]  /*4a60*/  I2F.RP R2, UR26 ;  /* 0x0000001a00027d06 */ /* 0x000ee20008209400 */
[----:B------:R-:W-:-:S02]  /*4a70*/  UISETP.NE.AND.EX UP0, UPT, UR5, URZ, UPT, UP0 ;  /* 0x000000ff0500728c */ /* 0x000fc4000bf05300 */
[----:B------:R-:W-:Y:S02]  /*4a80*/  UIADD3 UR51, UPT, UPT, UR20, 0x98, URZ ;  /* 0x0000009814337890 */ /* 0x000fe4000fffe0ff */
[----:B------:R-:W-:-:S03]  /*4a90*/  UIADD3 UR38, UPT, UPT, UR20, 0x80, URZ ;  /* 0x0000008014267890 */ /* 0x000fc6000fffe0ff */
[----:B--2---:R-:W2:Y:S01]  /*4aa0*/  MUFU.RCP R0, R4 ;  /* 0x0000000400007308 */ /* 0x004ea20000001000 */
[----:B------:R-:W-:Y:S02]  /*4ab0*/  UIADD3 UR37, UPT, UPT, UR20, 0x88, URZ ;  /* 0x0000008814257890 */ /* 0x000fe4000fffe0ff */
[----:B------:R-:W-:Y:S02]  /*4ac0*/  UIADD3 UR36, UPT, UPT, UR20, 0x90, URZ ;  /* 0x0000009014247890 */ /* 0x000fe4000fffe0ff */
[----:B------:R-:W-:Y:S02]  /*4ad0*/  UPRMT UR51, UR10, 0x654, UR51 ;  /* 0x000006540a337896 */ /* 0x000fe40008000033 */
[----:B------:R-:W-:Y:S01]  /*4ae0*/  UPRMT UR54, UR10, 0x654, UR38 ;  /* 0x000006540a367896 */ /* 0x000fe20008000026 */
[----:B---3--:R-:W3:Y:S01]  /*4af0*/  MUFU.RCP R2, R2 ;  /* 0x0000000200027308 */ /* 0x008ee20000001000 */
[----:B------:R-:W-:Y:S02]  /*4b00*/  UPRMT UR53, UR10, 0x654, UR37 ;  /* 0x000006540a357896 */ /* 0x000fe40008000025 */
[----:B------:R-:W-:-:S02]  /*4b10*/  UPRMT UR52, UR10, 0x654, UR36 ;  /* 0x000006540a347896 */ /* 0x000fc40008000024 */
[----:B------:R-:W-:Y:S02]  /*4b20*/  UIMAD.WIDE.U32 UR12, UR41, UR32, URZ ;  /* 0x00000020290c72a5 */ /* 0x000fe4000f8e00ff */
[----:B------:R-:W-:Y:S01]  /*4b30*/  UIMAD.WIDE.U32 UR14, UR40, UR35, URZ ;  /* 0x00000023280e72a5 */ /* 0x000fe2000f8e00ff */
[----:B--2---:R-:W-:Y:S01]  /*4b40*/  VIADD R0, R0, 0xffffffe ;  /* 0x0ffffffe00007836 */ /* 0x004fe20000000000 */
[----:B------:R-:W-:Y:S01]  /*4b50*/  UMOV UR8, URZ ;  /* 0x000000ff00087c82 */ /* 0x000fe20008000000 */
[----:B------:R-:W-:Y:S02]  /*4b60*/  UP2UR UR55, UPR, URZ, 0x1 ;  /* 0x00000001ff377883 */ /* 0x000fe40008000000 */
[----:B-1----:R-:W-:Y:S02]  /*4b70*/  UISETP.NE.AND UP0, UPT, UR39, 0x1, UPT ;  /* 0x000000012700788c */ /* 0x002fe4000bf05270 */
[----:B------:R-:W1:Y:S01]  /*4b80*/  F2I.FTZ.U32.TRUNC.NTZ R0, R0 ;  /* 0x0000000000007305 */ /* 0x000e62000021f000 */
[----:B------:R-:W-:Y:S01]  /*4b90*/  UISETP.NE.U32.AND UP0, UPT, UR30, URZ, UPT ;  /* 0x000000ff1e00728c */ /* 0x000fe2000bf05070 */
[----:B---3--:R-:W-:Y:S01]  /*4ba0*/  VIADD R2, R2, 0xffffffe ;  /* 0x0ffffffe02027836 */ /* 0x008fe20000000000 */
[----:B------:R-:W-:-:S02]  /*4bb0*/  UIADD3 UR48, UPT, UPT, UR20, 0xd8, URZ ;  /* 0x000000d814307890 */ /* 0x000fc4000fffe0ff */
[----:B------:R-:W-:Y:S02]  /*4bc0*/  UISETP.GE.AND UP3, UPT, UR39, 0x1, UPT ;  /* 0x000000012700788c */ /* 0x000fe4000bf66270 */
[----:B------:R-:W-:Y:S01]  /*4bd0*/  UISETP.NE.AND.EX UP5, UPT, UR31, URZ, UPT, UP0 ;  /* 0x000000ff1f00728c */ /* 0x000fe2000bfa5300 */
[----:B------:R-:W2:Y:S01]  /*4be0*/  F2I.FTZ.U32.TRUNC.NTZ R2, R2 ;  /* 0x0000000200027305 */ /* 0x000ea2000021f000 */
[----:B------:R-:W-:Y:S01]  /*4bf0*/  UMOV UR45, UR13 ;  /* 0x0000000d002d7c82 */ /* 0x000fe20008000000 */
[----:B------:R-:W-:Y:S01]  /*4c00*/  UMOV UR44, UR15 ;  /* 0x0000000f002c7c82 */ /* 0x000fe20008000000 */
[----:B------:R-:W-:Y:S02]  /*4c10*/  UISETP.NE.AND UP3, UPT, UR17, 0x1, UPT ;  /* 0x000000011100788c */ /* 0x000fe4000bf65270 */
[----:B------:R-:W-:Y:S01]  /*4c20*/  UISETP.NE.AND UP0, UPT, UR34, 0x1, UPT ;  /* 0x000000012200788c */ /* 0x000fe2000bf05270 */
[----:B-1----:R-:W-:Y:S01]  /*4c30*/  R2UR UR7, R0 ;  /* 0x00000000000772ca */ /* 0x002fe200000e0000 */
[----:B------:R-:W-:Y:S01]  /*4c40*/  UPLOP3.LUT UP2, UPT, UPT, UPT, UPT, 0x40, 0x4 ;  /* 0x000000000004789c */ /* 0x000fe20003f4e870 */
[----:B------:R-:W-:Y:S01]  /*4c50*/  IABS R0, R3 ;  /* 0x0000000300007213 */ /* 0x000fe20000000000 */
[----:B------:R-:W1:Y:S04]  /*4c60*/  LDCU.64 UR18, c[0x0][0xc28] ;  /* 0x00018500ff1277ac */ /* 0x000e680008000a00 */
[----:B------:R-:W-:Y:S01]  /*4c70*/  IMAD.MOV R0, RZ, RZ, -R0 ;  /* 0x000000ffff007224 */ /* 0x000fe200078e0a00 */
[----:B--2---:R-:W-:Y:S01]  /*4c80*/  R2UR UR9, R2 ;  /* 0x00000000020972ca */ /* 0x004fe200000e0000 */
[----:B------:R-:W-:Y:S01]  /*4c90*/  IMAD.MOV.U32 R2, RZ, RZ, 0x2000 ;  /* 0x00002000ff027424 */ /* 0x000fe200078e00ff */
[----:B------:R-:W-:-:S02]  /*4ca0*/  UPRMT UR48, URZ, 0x654, UR48 ;  /* 0x00000654ff307896 */ /* 0x000fc40008000030 */
[----:B------:R-:W-:Y:S01]  /*4cb0*/  R2UR UR49, R0 ;  /* 0x00000000003172ca */ /* 0x000fe200000e0000 */
[----:B------:R-:W-:Y:S02]  /*4cc0*/  UIADD3 UR5, UPT, UPT, URZ, -UR7, URZ ;  /* 0x80000007ff057290 */ /* 0x000fe4000fffe0ff */
[----:B------:R-:W-:Y:S02]  /*4cd0*/  USHF.R.U32.HI UR45, URZ, UR33, UR45 ;  /* 0x00000021ff2d7299 */ /* 0x000fe4000801162d */
[----:B------:R-:W-:Y:S02]  /*4ce0*/  UIMAD UR5, UR5, UR25, URZ ;  /* 0x00000019050572a4 */ /* 0x000fe4000f8e02ff */
[----:B------:R-:W-:Y:S02]  /*4cf0*/  USHF.R.U32.HI UR44, URZ, UR58, UR44 ;  /* 0x0000003aff2c7299 */ /* 0x000fe4000801162c */
[----:B------:R-:W-:Y:S02]  /*4d00*/  UIADD3 UR6, UPT, UPT, URZ, -UR9, URZ ;  /* 0x80000009ff067290 */ /* 0x000fe4000fffe0ff */
[----:B----4-:R-:W-:-:S02]  /*4d10*/  UISETP.NE.AND UP4, UPT, UR4, 0x1, UPT ;  /* 0x000000010400788c */ /* 0x010fc4000bf85270 */
[----:B------:R-:W-:Y:S02]  /*4d20*/  UIMAD UR10, UR6, UR26, URZ ;  /* 0x0000001a060a72a4 */ /* 0x000fe4000f8e02ff */
[----:B------:R-:W-:Y:S01]  /*4d30*/  UISETP.NE.AND UP3, UPT, UR57, URZ, UPT ;  /* 0x000000ff3900728c */ /* 0x000fe2000bf65270 */
[----:B------:R-:W-:Y:S01]  /*4d40*/  UMOV UR6, URZ ;  /* 0x000000ff00067c82 */ /* 0x000fe20008000000 */
[----:B------:R-:W-:Y:S02]  /*4d50*/  UIMAD.WIDE.U32 UR8, UR9, UR10, UR8 ;  /* 0x0000000a090872a5 */ /* 0x000fe4000f8e0008 */
[----:B------:R-:W-:Y:S02]  /*4d60*/  UIMAD.WIDE.U32 UR42, UR7, UR5, UR6 ;  /* 0x00000005072a72a5 */ /* 0x000fe4000f8e0006 */
[----:B------:R-:W-:Y:S02]  /*4d70*/  UISETP.NE.AND UP0, UPT, UR29, URZ, UPT ;  /* 0x000000ff1d00728c */ /* 0x000fe4000bf05270 */
[----:B------:R-:W-:-:S03]  /*4d80*/  UISETP.NE.AND UP6, UPT, UR27, URZ, UPT ;  /* 0x000000ff1b00728c */ /* 0x000fc6000bfc5270 */
[----:B------:R-:W-:Y:S01]  /*4d90*/  UMOV UR42, UR43 ;  /* 0x0000002b002a7c82 */ /* 0x000fe20008000000 */
[----:B-1----:R-:W-:-:S07]  /*4da0*/  UMOV UR43, UR9 ;  /* 0x00000009002b7c82 */ /* 0x002fce0008000000 */
.L_x_74:
[----:B------:R-:W-:Y:S04]  /*4db0*/  SHF.L.U32 R3, R8, 0x1f, RZ ;  /* 0x0000001f08037819 */ /* 0x000fe800000006ff */
[----:B-1----:R-:W1:Y:S02]  /*4dc0*/  SYNCS.PHASECHK.TRANS64.TRYWAIT P0, [UR20+0xd0], R3 ;  /* 0x0000d003ff0075a7 */ /* 0x002e640008001114 */
[----:B-1----:R-:W-:Y:S05]  /*4dd0*/  @!P0 BRA `(.L_x_64) ;  /* 0x0000005800308947 */ /* 0x002fea0003800000 */
.L_x_159:
[----:B------:R-:W2:Y:S01]  /*4de0*/  LDS.128 R4, [UR20+0x110] ;  /* 0x00011014ff047984 */ /* 0x000ea20008000c00 */
[----:B------:R-:W-:Y:S01]  /*4df0*/  UISETP.GE.AND UP0, UPT, UR39, 0x1, UPT ;  /* 0x000000012700788c */ /* 0x000fe2000bf06270 */
[----:B------:R-:W-:Y:S01]  /*4e00*/  @!PT LDS RZ, [RZ] ;  /* 0x00000000fffff984 */ /* 0x000fe20000000800 */
[----:B------:R-:W-:Y:S01]  /*4e10*/  @!PT LDS RZ, [RZ] ;  /* 0x00000000fffff984 */ /* 0x000fe20000000800 */
[----:B------:R-:W-:Y:S01]  /*4e20*/  @!PT LDS RZ, [RZ] ;  /* 0x00000000fffff984 */ /* 0x000fe20000000800 */
[----:B------:R-:W-:Y:S01]  /*4e30*/  @!PT LDS RZ, [RZ] ;  /* 0x00000000fffff984 */ /* 0x000fe20000000800 */
[----:B------:R3:W-:Y:S06]  /*4e40*/  MEMBAR.ALL.CTA ;  /* 0x0000000000007992 */ /* 0x0007ec0000008000 */
[----:B---3--:R-:W3:Y:S02]  /*4e50*/  FENCE.VIEW.ASYNC.S ;  /* 0x00000000000073c6 */ /* 0x008ee40000000000 */
[----:B---3--:R-:W-:Y:S01]  /*4e60*/  SYNCS.ARRIVE.TRANS64.RED.A1T0 RZ, [UR48], RZ ;  /* 0x000000ffffff79a7 */ /* 0x008fe20008100430 */
[----:B--2---:R-:W-:Y:S11]  /*4e70*/  LOP3.LUT P0, RZ, R6, 0x1, RZ, 0xc0, !PT ;  /* 0x0000000106ff7812 */ /* 0x004ff6000780c0ff */
[----:B------:R-:W-:Y:S02]  /*4e80*/  @!UPT UIADD3 URZ, UPT, UPT, URZ, URZ, URZ ;  /* 0x000000fffffff290 */ /* 0x000fe4000fffe0ff */
[----:B------:R-:W-:Y:S01]  /*4e90*/  VOTEU.ANY UP3, P0 ;  /* 0x0000000000ff7886 */ /* 0x000fe20000060100 */
[----:B------:R-:W-:Y:S11]  /*4ea0*/  PLOP3.LUT P0, PT, PT, PT, UP3, 0x80, 0x8 ;  /* 0x000000000008781c */ /* 0x000ff60003f0f038 */
[----:B------:R-:W-:Y:S02]  /*4eb0*/  @!UPT UIADD3 URZ, UPT, UPT, URZ, URZ, URZ ;  /* 0x000000fffffff290 */ /* 0x000fe4000fffe0ff */
[----:B-1----:R-:W-:Y:S02]  /*4ec0*/  @P0 MOV R3, R4 ;  /* 0x0000000400030202 */ /* 0x002fe40000000f00 */
[----:B------:R-:W-:Y:S02]  /*4ed0*/  @P0 LOP3.LUT R0, R5, 0xffff, RZ, 0xc0, !PT ;  /* 0x0000ffff05000812 */ /* 0x000fe400078ec0ff */
[----:B------:R-:W-:Y:S02]  /*4ee0*/  @P0 R2UR UR5, R3 ;  /* 0x00000000030502ca */ /* 0x000fe400000e0000 */
[----:B------:R-:W-:Y:S11]  /*4ef0*/  @P0 R2UR UR4, R0 ;  /* 0x00000000000402ca */ /* 0x000ff600000e0000 */
[----:B------:R-:W-:Y:S02]  /*4f00*/  @UP3 UMOV UR16, UR5 ;  /* 0x0000000500103c82 */ /* 0x000fe40008000000 */
[----:B------:R-:W-:Y:S01]  /*4f10*/  @UP3 UMOV UR15, UR4 ;  /* 0x00000004000f3c82 */ /* 0x000fe20008000000 */
[----:B------:R-:W-:Y:S05]  /*4f20*/  BRA.U !UP0, `(.L_x_65) ;  /* 0x0000000108c07547 */ /* 0x000fea000b800000 */
[----:B------:R-:W-:Y:S02]  /*4f30*/  UIMAD.WIDE.U32 UR8, UR15, UR35, URZ ;  /* 0x000000230f0872a5 */ /* 0x000fe4000f8e00ff */
[----:B------:R-:W-:Y:S02]  /*4f40*/  UP2UR UR14, UPR, URZ, 0x4 ;  /* 0x00000004ff0e7883 */ /* 0x000fe40008000000 */
[----:B------:R-:W-:Y:S02]  /*4f50*/  UISETP.NE.AND UP2, UPT, UR34, 0x1, UPT ;  /* 0x000000012200788c */ /* 0x000fe4000bf45270 */
[----:B------:R-:W-:Y:S02]  /*4f60*/  UIMAD.WIDE.U32 UR10, UR16, UR32, URZ ;  /* 0x00000020100a72a5 */ /* 0x000fe4000f8e00ff */
[----:B------:R-:W-:Y:S02]  /*4f70*/  USEL UR4, UR40, UR44, !UP2 ;  /* 0x0000002c28047287 */ /* 0x000fe4000d000000 */
[----:B------:R-:W-:Y:S02]  /*4f80*/  UISETP.NE.AND UP0, UPT, UR17, 0x1, UPT ;  /* 0x000000011100788c */ /* 0x000fe4000bf05270 */
[----:B------:R-:W-:Y:S02]  /*4f90*/  UP2UR UR24, UPR, URZ, 0x2 ;  /* 0x00000002ff187883 */ /* 0x000fe40008000000 */
[----:B------:R-:W-:Y:S02]  /*4fa0*/  UISETP.NE.AND UP1, UPT, UR39, 0x1, UPT ;  /* 0x000000012700788c */ /* 0x000fe4000bf25270 */
[----:B------:R-:W-:Y:S02]  /*4fb0*/  UIMAD.WIDE.U32 UR12, UR4, UR18, URZ ;  /* 0x00000012040c72a5 */ /* 0x000fe4000f8e00ff */
[----:B------:R-:W-:Y:S01]  /*4fc0*/  USEL UR7, UR41, UR45, !UP0 ;  /* 0x0000002d29077287 */ /* 0x000fe2000c000000 */
[----:B------:R-:W-:Y:S02]  /*4fd0*/  UMOV UR5, UR9 ;  /* 0x0000000900057c82 */ /* 0x000fe40008000000 */
[----:B------:R-:W-:Y:S02]  /*4fe0*/  USHF.R.U32.HI UR6, URZ, UR58, UR5 ;  /* 0x0000003aff067299 */ /* 0x000fe40008011605 */
[----:B------:R-:W-:Y:S02]  /*4ff0*/  UIMAD.WIDE.U32 UR22, UR7, UR18, URZ ;  /* 0x00000012071672a5 */ /* 0x000fe4000f8e00ff */
[----:B------:R-:W-:Y:S02]  /*5000*/  USEL UR6, UR15, UR6, !UP2 ;  /* 0x000000060f067287 */ /* 0x000fe4000d000000 */
[----:B------:R-:W-:Y:S01]  /*5010*/  UISETP.NE.AND UP2, UPT, UR14, URZ, UPT ;  /* 0x000000ff0e00728c */ /* 0x000fe2000bf45270 */
[----:B------:R-:W-:Y:S01]  /*5020*/  UMOV UR5, UR11 ;  /* 0x0000000b00057c82 */ /* 0x000fe20008000000 */
[----:B------:R-:W-:Y:S02]  /*5030*/  UIMAD.WIDE.U32 UR10, UR6, UR18, URZ ;  /* 0x00000012060a72a5 */ /* 0x000fe4000f8e00ff */
[----:B------:R-:W-:Y:S03]  /*5040*/  USHF.R.U32.HI UR8, URZ, UR33, UR5 ;  /* 0x00000021ff087299 */ /* 0x000fe60008011605 */
[----:B------:R-:W-:Y:S02]  /*5050*/  UMOV UR5, UR13 ;  /* 0x0000000d00057c82 */ /* 0x000fe40008000000 */
[----:B------:R-:W-:Y:S03]  /*5060*/  @UP1 USHF.R.U32.HI UR4, URZ, UR19, UR5 ;  /* 0x00000013ff041299 */ /* 0x000fe60008011605 */
[----:B------:R-:W-:Y:S01]  /*5070*/  UMOV UR5, UR23 ;  /* 0x0000001700057c82 */ /* 0x000fe20008000000 */
[----:B------:R-:W-:Y:S02]  /*5080*/  UIMAD UR4, UR39, UR4, URZ ;  /* 0x00000004270472a4 */ /* 0x000fe4000f8e02ff */
[----:B------:R-:W-:Y:S02]  /*5090*/  @UP1 USHF.R.U32.HI UR7, URZ, UR19, UR5 ;  /* 0x00000013ff071299 */ /* 0x000fe40008011605 */
[----:B------:R-:W-:Y:S02]  /*50a0*/  USEL UR5, UR16, UR8, !UP0 ;  /* 0x0000000810057287 */ /* 0x000fe4000c000000 */
[----:B------:R-:W-:Y:S02]  /*50b0*/  UIMAD UR8, UR39, UR7, URZ ;  /* 0x00000007270872a4 */ /* 0x000fe4000f8e02ff */
[----:B------:R-:W-:Y:S03]  /*50c0*/  UISETP.GE.AND UP0, UPT, UR6, UR4, UPT ;  /* 0x000000040600728c */ /* 0x000fe6000bf06270 */
[----:B------:R-:W-:Y:S01]  /*50d0*/  UMOV UR4, UR11 ;  /* 0x0000000b00047c82 */ /* 0x000fe20008000000 */
[----:B------:R-:W-:Y:S02]  /*50e0*/  UISETP.GE.OR UP0, UPT, UR5, UR8, UP0 ;  /* 0x000000080500728c */ /* 0x000fe40008706670 */
[----:B------:R-:W-:Y:S02]  /*50f0*/  USHF.R.U32.HI UR4, URZ, UR19, UR4 ;  /* 0x00000013ff047299 */ /* 0x000fe40008011604 */
[----:B------:R-:W-:Y:S02]  /*5100*/  UIMAD.WIDE.U32 UR8, UR5, UR18, URZ ;  /* 0x00000012050872a5 */ /* 0x000fe4000f8e00ff */
[----:B------:R-:W-:Y:S04]  /*5110*/  USEL UR10, UR6, UR4, !UP1 ;  /* 0x00000004060a7287 */ /* 0x000fe8000c800000 */
[----:B------:R-:W-:Y:S01]  /*5120*/  UIADD3 UR11, UPT, UPT, -UR10, URZ, URZ ;  /* 0x000000ff0a0b7290 */ /* 0x000fe2000fffe1ff */
[----:B------:R-:W-:Y:S02]  /*5130*/  @!UP0 UMOV UR4, UR9 ;  /* 0x0000000900048c82 */ /* 0x000fe40008000000 */
[----:B------:R-:W-:Y:S02]  /*5140*/  @!UP0 USHF.R.U32.HI UR4, URZ, UR19, UR4 ;  /* 0x00000013ff048299 */ /* 0x000fe40008011604 */
[----:B------:R-:W-:Y:S02]  /*5150*/  UIMAD UR8, UR39, UR11, UR6 ;  /* 0x0000000b270872a4 */ /* 0x000fe4000f8e0206 */
[----:B------:R-:W-:Y:S02]  /*5160*/  @!UP0 USEL UR4, UR5, UR4, !UP1 ;  /* 0x0000000405048287 */ /* 0x000fe4000c800000 */
[----:B------:R-:W-:Y:S02]  /*5170*/  UISETP.NE.AND UP1, UPT, UR24, URZ, UPT ;  /* 0x000000ff1800728c */ /* 0x000fe4000bf25270 */
[----:B------:R-:W-:Y:S02]  /*5180*/  @!UP0 UIMAD UR8, UR7, UR8, UR4 ;  /* 0x00000008070882a4 */ /* 0x000fe4000f8e0204 */
[----:B------:R-:W-:Y:S02]  /*5190*/  @!UP0 UIADD3 UR9, UPT, UPT, UR10, -UR4, URZ ;  /* 0x800000040a098290 */ /* 0x000fe4000fffe0ff */
[----:B------:R-:W-:Y:S02]  /*51a0*/  UIADD3 UR4, UPT, UPT, -UR5, URZ, URZ ;  /* 0x000000ff05047290 */ /* 0x000fe4000fffe1ff */
[----:B------:R-:W-:Y:S02]  /*51b0*/  UIADD3 UR7, UPT, UPT, -UR6, URZ, URZ ;  /* 0x000000ff06077290 */ /* 0x000fe4000fffe1ff */
[----:B------:R-:W-:Y:S02]  /*51c0*/  @!UP0 UIMAD UR6, UR9, UR39, UR5 ;  /* 0x00000027090682a4 */ /* 0x000fe4000f8e0205 */
[----:B------:R-:W-:Y:S02]  /*51d0*/  UIMAD UR16, UR17, UR4, UR16 ;  /* 0x00000004111072a4 */ /* 0x000fe4000f8e0210 */
[----:B------:R-:W-:Y:S01]  /*51e0*/  UIMAD UR15, UR34, UR7, UR15 ;  /* 0x00000007220f72a4 */ /* 0x000fe2000f8e020f */
[----:B------:R-:W-:Y:S02]  /*51f0*/  @!UP0 UMOV UR5, UR8 ;  /* 0x0000000800058c82 */ /* 0x000fe40008000000 */
[----:B------:R-:W-:Y:S02]  /*5200*/  UIMAD UR16, UR5, UR17, UR16 ;  /* 0x00000011051072a4 */ /* 0x000fe4000f8e0210 */
[----:B------:R-:W-:Y:S11]  /*5210*/  UIMAD UR15, UR6, UR34, UR15 ;  /* 0x00000022060f72a4 */ /* 0x000ff6000f8e020f */
[----:B------:R-:W-:Y:S01]  /*5220*/  @!UPT UIADD3 URZ, UPT, UPT, URZ, URZ, URZ ;  /* 0x000000fffffff290 */ /* 0x000fe2000fffe0ff */
.L_x_65:
[----:B------:R-:W1:Y:S01]  /*5230*/  @!UP4 LDCU.128 UR8, c[0x0][0xc10] ;  /* 0x00018200ff08c7ac */ /* 0x000e620008000c00 */
[----:B------:R-:W-:Y:S04]  /*5240*/  MOV R0, UR21 ;  /* 0x0000001500007c02 */ /* 0x000fe80008000f00 */
[----:B------:R-:W-:Y:S01]  /*5250*/  IABS R0, R0 ;  /* 0x0000000000007213 */ /* 0x000fe20000000000 */
[----:B------:R-:W2:Y:S01]  /*5260*/  @!UP4 LDCU UR5, c[0x0][0xc0c] ;  /* 0x00018180ff05c7ac */ /* 0x000ea20008000800 */
[----:B-1----:R-:W-:Y:S07]  /*5270*/  UIMAD.WIDE.U32 UR6, UR16, UR8, URZ ;  /* 0x00000008100672a5 */ /* 0x002fee000f8e00ff */
[----:B------:R-:W-:Y:S01]  /*5280*/  @!UP4 UMOV UR4, UR7 ;  /* 0x000000070004cc82 */ /* 0x000fe20008000000 */
[----:B--2---:R-:W-:Y:S02]  /*5290*/  @!UP4 UISETP.NE.AND UP0, UPT, UR5, 0x1, UPT ;  /* 0x000000010500c88c */ /* 0x004fe4000bf05270 */
[----:B------:R-:W-:Y:S02]  /*52a0*/  @!UP4 USHF.R.U32.HI UR4, URZ, UR9, UR4 ;  /* 0x00000009ff04c299 */ /* 0x000fe40008011604 */
[----:B------:R-:W-:Y:S02]  /*52b0*/  UIMAD.WIDE.U32 UR6, UR15, UR11, URZ ;  /* 0x0000000b0f0672a5 */ /* 0x000fe4000f8e00ff */
[----:B------:R-:W-:Y:S02]  /*52c0*/  @!UP4 USEL UR8, UR16, UR4, !UP0 ;  /* 0x000000041008c287 */ /* 0x000fe4000c000000 */
[----:B------:R-:W-:Y:S03]  /*52d0*/  @!UP4 UISETP.NE.AND UP0, UPT, UR10, 0x1, UPT ;  /* 0x000000010a00c88c */ /* 0x000fe6000bf05270 */
[----:B------:R-:W-:Y:S02]  /*52e0*/  @!UP4 UMOV UR6, UR7 ;  /* 0x000000070006cc82 */ /* 0x000fe40008000000 */
[----:B------:R-:W1:Y:S02]  /*52f0*/  @!UP4 LDCU UR4, c[0x0][0xc20] ;  /* 0x00018400ff04c7ac */ /* 0x000e640008000800 */
[----:B-1----:R-:W-:Y:S04]  /*5300*/  @!UP4 USHF.R.U32.HI UR6, URZ, UR4, UR6 ;  /* 0x00000004ff06c299 */ /* 0x002fe80008011606 */
[----:B------:R-:W-:Y:S04]  /*5310*/  @!UP4 USEL UR6, UR15, UR6, !UP0 ;  /* 0x000000060f06c287 */ /* 0x000fe8000c000000 */
[----:B------:R-:W-:Y:S02]  /*5320*/  @!UP4 UIADD3 UR4, UPT, UPT, -UR8, UR6, URZ ;  /* 0x000000060804c290 */ /* 0x000fe4000fffe1ff */
[----:B------:R-:W-:Y:S02]  /*5330*/  @!UP4 UIADD3 UR6, UPT, UPT, UR8, -UR6, URZ ;  /* 0x800000060806c290 */ /* 0x000fe4000fffe0ff */
[----:B------:R-:W-:Y:S02]  /*5340*/  @!UP4 UIMAD UR16, UR4, UR5, UR16 ;  /* 0x000000050410c2a4 */ /* 0x000fe4000f8e0210 */
[----:B------:R-:W-:Y:S01]  /*5350*/  @!UP4 UIMAD UR15, UR6, UR10, UR15 ;  /* 0x0000000a060fc2a4 */ /* 0x000fe2000f8e020f */
[----:B------:R-:W-:Y:S11]  /*5360*/  BRA.U UP2, `(.L_x_66) ;  /* 0x0000000102107547 */ /* 0x000ff6000b800000 */
[----:B------:R-:W-:Y:S04]  /*5370*/  MOV R3, UR56 ;  /* 0x0000003800037c02 */ /* 0x000fe80008000f00 */
[----:B------:R-:W-:Y:S04]  /*5380*/  SHF.L.U32 R12, R3, 0x1f, RZ ;  /* 0x0000001f030c7819 */ /* 0x000fe800000006ff */
[----:B------:R-:W1:Y:S02]  /*5390*/  SYNCS.PHASECHK.TRANS64.TRYWAIT P1, [UR20+0xc8], R12 ;  /* 0x0000c80cff0075a7 */ /* 0x000e640008021114 */
[----:B-1----:R-:W-:Y:S05]  /*53a0*/  @!P1 BRA `(.L_x_67) ;  /* 0x0000005000d49947 */ /* 0x002fea0003800000 */
.L_x_66:
[----:B------:R-:W-:Y:S01]  /*53b0*/  UISETP.NE.AND UP2, UPT, UR57, URZ, UPT ;  /* 0x000000ff3900728c */ /* 0x000fe2000bf45270 */
[----:B------:R-:W-:Y:S01]  /*53c0*/  R2UR UR4, R0 ;  /* 0x00000000000472ca */ /* 0x000fe200000e0000 */
[----:B------:R-:W-:Y:S11]  /*53d0*/  USHF.L.U32 UR11, UR28, 0x6, URZ ;  /* 0x000000061c0b7899 */ /* 0x000ff600080006ff */
[----:B------:R-:W-:Y:S01]  /*53e0*/  @!UPT UIADD3 URZ, UPT, UPT, URZ, URZ, URZ ;  /* 0x000000fffffff290 */ /* 0x000fe2000fffe0ff */
[----:B------:R-:W-:Y:S07]  /*53f0*/  UIMAD.WIDE.U32 UR6, UR43, UR4, URZ ;  /* 0x000000042b0672a5 */ /* 0x000fee000f8e00ff */
[----:B------:R-:W-:Y:S02]  /*5400*/  UMOV UR12, UR7 ;  /* 0x00000007000c7c82 */ /* 0x000fe40008000000 */
[----:B------:R-:W-:Y:S04]  /*5410*/  UIMAD UR4, UR12, UR49, UR4 ;  /* 0x000000310c0472a4 */ /* 0x000fe8000f8e0204 */
[----:B------:R-:W-:Y:S11]  /*5420*/  UISETP.GT.U32.AND UP0, UPT, UR26, UR4, UPT ;  /* 0x000000041a00728c */ /* 0x000ff6000bf04070 */
[----:B------:R-:W-:Y:S02]  /*5430*/  @!UP0 UIADD3 UR4, UPT, UPT, UR4, -UR26, URZ ;  /* 0x8000001a04048290 */ /* 0x000fe4000fffe0ff */
[----:B------:R-:W-:Y:S02]  /*5440*/  @!UP0 UIADD3 UR12, UPT, UPT, UR12, 0x1, URZ ;  /* 0x000000010c0c8890 */ /* 0x000fe4000fffe0ff */
[----:B------:R-:W-:Y:S02]  /*5450*/  UISETP.GE.U32.AND UP0, UPT, UR4, UR26, UPT ;  /* 0x0000001a0400728c */ /* 0x000fe4000bf06070 */
[----:B------:R-:W-:Y:S09]  /*5460*/  ULOP3.LUT UR4, UR21, UR27, URZ, 0x3c, !UPT ;  /* 0x0000001b15047292 */ /* 0x000ff2000f8e3cff */
[----:B------:R-:W-:Y:S02]  /*5470*/  @UP0 UIADD3 UR12, UPT, UPT, UR12, 0x1, URZ ;  /* 0x000000010c0c0890 */ /* 0x000fe4000fffe0ff */
[----:B------:R-:W-:Y:S11]  /*5480*/  UISETP.GE.AND UP0, UPT, UR4, URZ, UPT ;  /* 0x000000ff0400728c */ /* 0x000ff6000bf06270 */
[----:B------:R-:W-:Y:S02]  /*5490*/  @!UP0 UIADD3 UR12, UPT, UPT, -UR12, URZ, URZ ;  /* 0x000000ff0c0c8290 */ /* 0x000fe4000fffe1ff */
[----:B------:R-:W-:Y:S06]  /*54a0*/  @!UP6 ULOP3.LUT UR12, URZ, UR27, URZ, 0x33, !UPT ;  /* 0x0000001bff0ce292 */ /* 0x000fec000f8e33ff */
[----:B------:R-:W-:Y:S05]  /*54b0*/  IMAD.U32 R0, RZ, RZ, UR12 ;  /* 0x0000000cff007e24 */ /* 0x000fea000f8e00ff */
[----:B------:R-:W-:Y:S04]  /*54c0*/  IABS R0, R0 ;  /* 0x0000000000007213 */ /* 0x000fe80000000000 */
[----:B------:R-:W-:Y:S01]  /*54d0*/  R2UR UR4, R0 ;  /* 0x00000000000472ca */ /* 0x000fe200000e0000 */
[----:B------:R-:W-:Y:S05]  /*54e0*/  IMAD.U32 R0, RZ, RZ, UR29 ;  /* 0x0000001dff007e24 */ /* 0x000fea000f8e00ff */
[----:B------:R-:W-:Y:S04]  /*54f0*/  IABS R9, R0 ;  /* 0x0000000000097213 */ /* 0x000fe80000000000 */
[----:B------:R-:W2:Y:S03]  /*5500*/  I2F.RP R16, R9 ;  /* 0x0000000900107306 */ /* 0x000ea60000209400 */
[----:B------:R-:W-:Y:S07]  /*5510*/  UIMAD.WIDE.U32 UR6, UR42, UR4, URZ ;  /* 0x000000042a0672a5 */ /* 0x000fee000f8e00ff */
[----:B------:R-:W-:Y:S02]  /*5520*/  UMOV UR13, UR7 ;  /* 0x00000007000d7c82 */ /* 0x000fe40008000000 */
[----:B------:R-:W-:Y:S01]  /*5530*/  UIADD3 UR5, UPT, UPT, -UR13, URZ, URZ ;  /* 0x000000ff0d057290 */ /* 0x000fe2000fffe1ff */
[----:B--2---:R-:W2:Y:S03]  /*5540*/  MUFU.RCP R0, R16 ;  /* 0x0000001000007308 */ /* 0x004ea60000001000 */
[----:B------:R-:W-:Y:S04]  /*5550*/  UIMAD UR4, UR25, UR5, UR4 ;  /* 0x00000005190472a4 */ /* 0x000fe8000f8e0204 */
[----:B------:R-:W-:Y:S11]  /*5560*/  UISETP.GT.U32.AND UP0, UPT, UR25, UR4, UPT ;  /* 0x000000041900728c */ /* 0x000ff6000bf04070 */
[----:B------:R-:W-:Y:S01]  /*5570*/  @!UP0 UIADD3 UR4, UPT, UPT, UR4, -UR25, URZ ;  /* 0x8000001904048290 */ /* 0x000fe2000fffe0ff */
[----:B--2---:R-:W-:Y:S01]  /*5580*/  VIADD R11, R0, 0xffffffe ;  /* 0x0ffffffe000b7836 */ /* 0x004fe20000000000 */
[----:B------:R-:W-:Y:S02]  /*5590*/  @!UP0 UIADD3 UR13, UPT, UPT, UR13, 0x1, URZ ;  /* 0x000000010d0d8890 */ /* 0x000fe4000fffe0ff */
[----:B------:R-:W-:Y:S01]  /*55a0*/  UISETP.GE.U32.AND UP0, UPT, UR4, UR25, UPT ;  /* 0x000000190400728c */ /* 0x000fe2000bf06070 */
[----:B------:R-:W1:Y:S01]  /*55b0*/  F2I.FTZ.U32.TRUNC.NTZ R13, R11 ;  /* 0x0000000b000d7305 */ /* 0x000e62000021f000 */
[----:B------:R-:W-:Y:S09]  /*55c0*/  ULOP3.LUT UR4, UR12, UR57, URZ, 0x3c, !UPT ;  /* 0x000000390c047292 */ /* 0x000ff2000f8e3cff */
[----:B------:R-:W-:Y:S02]  /*55d0*/  @UP0 UIADD3 UR13, UPT, UPT, UR13, 0x1, URZ ;  /* 0x000000010d0d0890 */ /* 0x000fe4000fffe0ff */
[----:B------:R-:W-:Y:S01]  /*55e0*/  UISETP.GE.AND UP0, UPT, UR4, URZ, UPT ;  /* 0x000000ff0400728c */ /* 0x000fe2000bf06270 */
[----:B-1----:R-:W-:Y:S05]  /*55f0*/  IADD3 R12, PT, PT, RZ, -R13, RZ ;  /* 0x8000000dff0c7210 */ /* 0x002fea0007ffe0ff */
[----:B------:R-:W-:Y:S02]  /*5600*/  IMAD R3, R12, R9, RZ ;  /* 0x000000090c037224 */ /* 0x000fe400078e02ff */
[----:B------:R-:W-:Y:S03]  /*5610*/  IMAD.MOV.U32 R12, RZ, RZ, RZ ;  /* 0x000000ffff0c7224 */ /* 0x000fe600078e00ff */
[----:B------:R-:W-:Y:S02]  /*5620*/  @!UP0 UIADD3 UR13, UPT, UPT, -UR13, URZ, URZ ;  /* 0x000000ff0d0d8290 */ /* 0x000fe4000fffe1ff */
[----:B------:R-:W-:Y:S01]  /*5630*/  @!UP2 ULOP3.LUT UR13, URZ, UR57, URZ, 0x33, !UPT ;  /* 0x00000039ff0da292 */ /* 0x000fe2000f8e33ff */
[----:B------:R-:W-:Y:S01]  /*5640*/  IMAD.HI.U32 R13, R13, R3, R12 ;  /* 0x000000030d0d7227 */ /* 0x000fe200078e000c */
[----:B------:R-:W-:Y:S02]  /*5650*/  UISETP.NE.AND UP2, UPT, UR29, URZ, UPT ;  /* 0x000000ff1d00728c */ /* 0x000fe4000bf45270 */
[----:B------:R-:W-:Y:S02]  /*5660*/  ULOP3.LUT UR4, UR13, UR29, URZ, 0x3c, !UPT ;  /* 0x0000001d0d047292 */ /* 0x000fe4000f8e3cff */
[----:B------:R-:W-:Y:S01]  /*5670*/  UIADD3 UR5, UPT, UPT, -UR13, URZ, URZ ;  /* 0x000000ff0d057290 */ /* 0x000fe2000fffe1ff */
[----:B------:R-:W-:Y:S01]  /*5680*/  IMAD.U32 R0, RZ, RZ, UR13 ;  /* 0x0000000dff007e24 */ /* 0x000fe2000f8e00ff */
[----:B------:R-:W-:Y:S02]  /*5690*/  UISETP.GE.AND UP0, UPT, UR4, URZ, UPT ;  /* 0x000000ff0400728c */ /* 0x000fe4000bf06270 */
[----:B------:R-:W-:Y:S02]  /*56a0*/  UIADD3 UR4, UPT, UPT, -UR12, URZ, URZ ;  /* 0x000000ff0c047290 */ /* 0x000fe4000fffe1ff */
[----:B------:R-:W-:Y:S01]  /*56b0*/  IABS R0, R0 ;  /* 0x0000000000007213 */ /* 0x000fe20000000000 */
[----:B------:R-:W-:Y:S02]  /*56c0*/  UIMAD UR12, UR57, UR5, UR12 ;  /* 0x00000005390c72a4 */ /* 0x000fe4000f8e020c */
[----:B------:R-:W-:Y:S02]  /*56d0*/  UIMAD UR4, UR27, UR4, UR21 ;  /* 0x000000041b0472a4 */ /* 0x000fe4000f8e0215 */
[----:B------:R-:W-:Y:S02]  /*56e0*/  IMAD.HI.U32 R13, R13, R0, RZ ;  /* 0x000000000d0d7227 */ /* 0x000fe400078e00ff */
[----:B------:R-:W-:Y:S03]  /*56f0*/  USHF.L.U32 UR4, UR4, 0x7, URZ ;  /* 0x0000000704047899 */ /* 0x000fe600080006ff */
[----:B------:R-:W-:Y:S05]  /*5700*/  IADD3 R3, PT, PT, -R13, RZ, RZ ;  /* 0x000000ff0d037210 */ /* 0x000fea0007ffe1ff */
[C---:B------:R-:W-:Y:S05]  /*5710*/  IMAD R0, R9.reuse, R3, R0 ;  /* 0x0000000309007224 */ /* 0x040fea00078e0200 */
[----:B------:R-:W-:Y:S11]  /*5720*/  ISETP.GT.U32.AND P1, PT, R9, R0, PT ;  /* 0x000000000900720c */ /* 0x000ff60003f24070 */
[----:B------:R-:W-:Y:S02]  /*5730*/  @!UPT UIADD3 URZ, UPT, UPT, URZ, URZ, URZ ;  /* 0x000000fffffff290 */ /* 0x000fe4000fffe0ff */
[----:B------:R-:W-:Y:S02]  /*5740*/  @!P1 IMAD.IADD R0, R0, 0x1, -R9 ;  /* 0x0000000100009824 */ /* 0x000fe400078e0a09 */
[----:B------:R-:W-:Y:S01]  /*5750*/  @!P1 VIADD R13, R13, 0x1 ;  /* 0x000000010d0d9836 */ /* 0x000fe20000000000 */
[----:B------:R-:W-:Y:S02]  /*5760*/  ISETP.NE.U32.AND P1, PT, RZ, UR30, PT ;  /* 0x0000001eff007c0c */ /* 0x000fe4000bf25070 */
[----:B------:R-:W-:Y:S02]  /*5770*/  ISETP.GE.U32.AND P2, PT, R0, R9, PT ;  /* 0x000000090000720c */ /* 0x000fe40003f46070 */
[----:B------:R-:W-:Y:S02]  /*5780*/  ISETP.NE.AND.EX P1, PT, RZ, UR31, PT, P1 ;  /* 0x0000001fff007c0c */ /* 0x000fe4000bf25310 */
[----:B------:R-:W-:Y:S09]  /*5790*/  SHF.L.U32 R9, R10, 0x1f, RZ ;  /* 0x0000001f0a097819 */ /* 0x000ff200000006ff */
[----:B------:R-:W-:Y:S04]  /*57a0*/  @P2 IADD3 R13, PT, PT, R13, 0x1, RZ ;  /* 0x000000010d0d2810 */ /* 0x000fe80007ffe0ff */
[----:B------:R-:W-:Y:S11]  /*57b0*/  R2UR UR14, R13 ;  /* 0x000000000d0e72ca */ /* 0x000ff600000e0000 */
[----:B------:R-:W-:Y:S02]  /*57c0*/  @!UPT UIADD3 URZ, UPT, UPT, URZ, URZ, URZ ;  /* 0x000000fffffff290 */ /* 0x000fe4000fffe0ff */
[----:B------:R-:W-:Y:S02]  /*57d0*/  @!UP0 UIADD3 UR14, UPT, UPT, -UR14, URZ, URZ ;  /* 0x000000ff0e0e8290 */ /* 0x000fe4000fffe1ff */
[----:B------:R-:W-:Y:S04]  /*57e0*/  @!UP2 ULOP3.LUT UR14, URZ, UR29, URZ, 0x33, !UPT ;  /* 0x0000001dff0ea292 */ /* 0x000fe8000f8e33ff */
[----:B------:R-:W-:Y:S04]  /*57f0*/  UIADD3 UR6, UPT, UPT, -UR14, URZ, URZ ;  /* 0x000000ff0e067290 */ /* 0x000fe8000fffe1ff */
[----:B------:R-:W-:Y:S01]  /*5800*/  UIMAD UR13, UR29, UR6, UR13 ;  /* 0x000000061d0d72a4 */ /* 0x000fe2000f8e020d */
[----:B------:R-:W-:Y:S11]  /*5810*/  BRA.U !UP5, `(.L_x_68) ;  /* 0x000000010d387547 */ /* 0x000ff6000b800000 */
[----:B------:R-:W-:Y:S01]  /*5820*/  UISETP.NE.AND UP1, UPT, UR55, URZ, UPT ;  /* 0x000000ff3700728c */ /* 0x000fe2000bf25270 */
[----:B------:R-:W-:Y:S01]  /*5830*/  HFMA2 R0, -RZ, RZ, 0, 5.9604644775390625e-08 ;  /* 0x00000001ff007431 */ /* 0x000fe200000001ff */
[----:B------:R-:W1:Y:S01]  /*5840*/  LDCU.64 UR8, c[0x0][0x358] ;  /* 0x00006b00ff0877ac */ /* 0x000e620008000a00 */
[----:B------:R-:W-:Y:S03]  /*5850*/  IMAD.MOV.U32 R69, RZ, RZ, 0x1 ;  /* 0x00000001ff457424 */ /* 0x000fe600078e00ff */
[----:B------:R-:W-:Y:S05]  /*5860*/  PLOP3.LUT P2, PT, PT, PT, UP1, 0x80, 0x8 ;  /* 0x000000000008781c */ /* 0x000fea0003f4f018 */
[----:B------:R-:W2:Y:S01]  /*5870*/  @UP1 LDCU.64 UR6, c[0x0][0x988] ;  /* 0x00013100ff0617ac */ /* 0x000ea20008000a00 */
[----:B------:R-:W-:Y:S07]  /*5880*/  @UP1 UIMAD UR5, UR50, UR30, URZ ;  /* 0x0000001e320512a4 */ /* 0x000fee000f8e02ff */
[----:B------:R-:W-:Y:S01]  /*5890*/  @!P2 PRMT R69, R0, 0x7610, R69 ;  /* 0x000076100045a816 */ /* 0x000fe20000000045 */
[----:B--2---:R-:W-:Y:S03]  /*58a0*/  @UP1 UIMAD.WIDE UR6, UR5, 0x4, UR6 ;  /* 0x00000004050618a5 */ /* 0x004fe6000f8e0206 */
[----:B------:R-:W2:Y:S03]  /*58b0*/  @!UP1 LDCU UR5, c[0x0][0x980] ;  /* 0x00013000ff0597ac */ /* 0x000ea60008000800 */
[----:B------:R-:W-:Y:S01]  /*58c0*/  IMAD.U32 R12, RZ, RZ, UR6 ;  /* 0x00000006ff0c7e24 */ /* 0x000fe2000f8e00ff */
[----:B------:R-:W-:Y:S05]  /*58d0*/  MOV R13, UR7 ;  /* 0x00000007000d7c02 */ /* 0x000fea0008000f00 */
[----:B-1---5:R1:W5:Y:S02]  /*58e0*/  @P2 LDG.E R27, desc[UR8][R12.64] ;  /* 0x000000080c1b2981 */ /* 0x022364000c1e1900 */
[----:B-12---:R-:W-:Y:S07]  /*58f0*/  @!P2 IMAD.U32 R27, RZ, RZ, UR5 ;  /* 0x00000005ff1bae24 */ /* 0x006fee000f8e00ff */
.L_x_68:
[----:B-----5:R-:W-:Y:S01]  /*5900*/  @!P1 FSETP.EQ.AND P3, PT, R27, RZ, PT ;  /* 0x000000ff1b00920b */ /* 0x020fe20003f62000 */
[----:B------:R-:W-:Y:S01]  /*5910*/  @!UPT UIADD3 URZ, UPT, UPT, URZ, URZ, URZ ;  /* 0x000000fffffff290 */ /* 0x000fe2000fffe0ff */
[----:B------:R-:W-:Y:S11]  /*5920*/  @!P1 BRA `(.L_x_69) ;  /* 0x0000000000149947 */ /* 0x000ff60003800000 */
[----:B------:R-:W-:Y:S02]  /*5930*/  LOP3.LUT P1, RZ, R69, 0xff, RZ, 0xc0, !PT ;  /* 0x000000ff45ff7812 */ /* 0x000fe4000782c0ff */
[----:B------:R-:W-:Y:S04]  /*5940*/  PLOP3.LUT P3, PT, PT, PT, UP1, 0x80, 0x8 ;  /* 0x000000000008781c */ /* 0x000fe80003f6f018 */
[----:B------:R-:W-:Y:S07]  /*5950*/  PLOP3.LUT P3, PT, P3, PT, PT, 0x8, 0x80 ;  /* 0x000000000080781c */ /* 0x000fee0001f6e170 */
[----:B------:R-:W-:Y:S11]  /*5960*/  @P1 FSETP.EQ.AND P3, PT, R27, RZ, PT ;  /* 0x000000ff1b00120b */ /* 0x000ff60003f62000 */
[----:B------:R-:W-:Y:S02]  /*5970*/  @!UPT UIADD3 URZ, UPT, UPT, URZ, URZ, URZ ;  /* 0x000000fffffff290 */ /* 0x000fe4000fffe0ff */
.L_x_69:
[----:B------:R-:W1:Y:S01]  /*5980*/  SYNCS.PHASECHK.TRANS64.TRYWAIT P1, [UR20+0xa0], R9 ;  /* 0x0000a009ff0075a7 */ /* 0x000e620008021114 */
[----:B------:R-:W-:Y:S04]  /*5990*/  ELECT P2, URZ, PT ;  /* 0x0000000000ff782f */ /* 0x000fe80003840000 */
[----:B------:R-:W-:Y:S01]  /*59a0*/  PLOP3.LUT P2, PT, P3, P2, PT, 0xf2, 0x2f ;  /* 0x00000000002f781c */ /* 0x000fe20001f45e72 */
[----:B------:R-:W-:Y:S01]  /*59b0*/  @!UPT UIADD3 URZ, UPT, UPT, URZ, URZ, URZ ;  /* 0x000000fffffff290 */ /* 0x000fe2000fffe0ff */
[----:B-1----:R-:W-:Y:S11]  /*59c0*/  @!P1 BRA `(.L_x_70) ;  /* 0x0000004c00649947 */ /* 0x002ff60003800000 */
.L_x_162:
[----:B------:R-:W-:Y:S01]  /*59d0*/  @!P2 IADD3 R3, P1, PT, R14, 0x680, RZ ;  /* 0x000006800e03a810 */ /* 0x000fe20007f3e0ff */
[----:B------:R-:W-:Y:S01]  /*59e0*/  VOTEU.ALL UP0, P2 ;  /* 0x0000000000ff7886 */ /* 0x000fe20001000000 */
[----:B------:R-:W-:Y:S01]  /*59f0*/  UMOV UR22, 0x0 ;  /* 0x0000000000167882 */ /* 0x000fe20000000000 */
[----:B------:R-:W-:Y:S01]  /*5a00*/  UMOV UR23, 0x10000000 ;  /* 0x1000000000177882 */ /* 0x000fe20000000000 */
[----:B------:R-:W-:Y:S01]  /*5a10*/  @!P2 R2UR UR6, R3 ;  /* 0x000000000306a2ca */ /* 0x000fe200000e0000 */
[----:B-1----:R-:W-:Y:S01]  /*5a20*/  @!P2 IMAD.X R0, RZ, RZ, R15, P1 ;  /* 0x000000ffff00a224 */ /* 0x002fe200008e060f */
[----:B------:R-:W-:Y:S01]  /*5a30*/  @!UP0 UIADD3 UR8, UPT, UPT, UR20, 0x400, URZ ;  /* 0x0000040014088890 */ /* 0x000fe2000fffe0ff */
[----:B------:R-:W-:Y:S03]  /*5a40*/  VOTEU.ALL UP0, P2 ;  /* 0x0000000000ff7886 */ /* 0x000fe60001000000 */
[----:B------:R-:W-:Y:S01]  /*5a50*/  @!P2 R2UR UR5, R0 ;  /* 0x000000000005a2ca */ /* 0x000fe200000e0000 */
[----:B------:R-:W-:Y:S01]  /*5a60*/  @!P2 IMAD.MOV.U32 R0, RZ, RZ, 0x2000 ;  /* 0x00002000ff00a424 */ /* 0x000fe200078e00ff */
[----:B------:R-:W-:Y:S01]  /*5a70*/  @!UP0 UMOV UR9, UR38 ;  /* 0x0000002600098c82 */ /* 0x000fe20008000000 */
[----:B------:R-:W-:Y:S04]  /*5a80*/  @!UP0 UMOV UR10, UR4 ;  /* 0x00000004000a8c82 */ /* 0x000fe80008000000 */
[----:B------:R-:W-:Y:S05]  /*5a90*/  IMAD.U32 R12, RZ, RZ, UR6 ;  /* 0x00000006ff0c7e24 */ /* 0x000fea000f8e00ff */
[----:B------:R-:W-:Y:S01]  /*5aa0*/  @!P2 R2UR UR6, R12 ;  /* 0x000000000c06a2ca */ /* 0x000fe200000e0000 */
[----:B------:R-:W-:Y:S05]  /*5ab0*/  IMAD.U32 R13, RZ, RZ, UR5 ;  /* 0x00000005ff0d7e24 */ /* 0x000fea000f8e00ff */
[----:B------:R-:W-:Y:S11]  /*5ac0*/  @!P2 R2UR UR7, R13 ;  /* 0x000000000d07a2ca */ /* 0x000ff600000e0000 */
[----:B------:R-:W-:Y:S02]  /*5ad0*/  @!UPT UIADD3 URZ, UPT, UPT, URZ, URZ, URZ ;  /* 0x000000fffffff290 */ /* 0x000fe4000fffe0ff */
[----:B------:R1:W-:Y:S01]  /*5ae0*/  @!UP0 UTMALDG.5D [UR8], [UR6], desc[UR22] ;  /* 0x00001608060085b4 */ /* 0x0003e20008021000 */
[----:B------:R1:W-:Y:S01]  /*5af0*/  @!P2 SYNCS.ARRIVE.TRANS64.RED.A0TR RZ, [UR20+0x80], R0 ;  /* 0x00008000ffffa9a7 */ /* 0x0003e20008300414 */
[----:B------:R-:W-:Y:S01]  /*5b00*/  SYNCS.ARRIVE.TRANS64.RED.A1T0 RZ, [UR54], RZ ;  /* 0x000000ffffff79a7 */ /* 0x000fe20008100436 */
[----:B------:R-:W2:Y:S02]  /*5b10*/  SYNCS.PHASECHK.TRANS64.TRYWAIT P1, [UR20+0xa8], R9 ;  /* 0x0000a809ff0075a7 */ /* 0x000ea40008021114 */
[----:B-12---:R-:W-:Y:S05]  /*5b20*/  @!P1 BRA `(.L_x_71) ;  /* 0x0000004c00249947 */ /* 0x006fea0003800000 */
.L_x_164:
[----:B------:R-:W-:Y:S01]  /*5b30*/  @!P2 IADD3 R3, P1, PT, R14, 0x680, RZ ;  /* 0x000006800e03a810 */ /* 0x000fe20007f3e0ff */
[----:B------:R-:W-:Y:S01]  /*5b40*/  VOTEU.ALL UP0, P2 ;  /* 0x0000000000ff7886 */ /* 0x000fe20001000000 */
[----:B------:R-:W-:Y:S01]  /*5b50*/  UMOV UR22, 0x0 ;  /* 0x0000000000167882 */ /* 0x000fe20000000000 */
[----:B------:R-:W-:Y:S01]  /*5b60*/  UMOV UR23, 0x10000000 ;  /* 0x1000000000177882 */ /* 0x000fe20000000000 */
[----:B------:R-:W-:Y:S01]  /*5b70*/  @!P2 R2UR UR6, R3 ;  /* 0x000000000306a2ca */ /* 0x000fe200000e0000 */
[----:B-1----:R-:W-:Y:S01]  /*5b80*/  @!P2 IMAD.X R0, RZ, RZ, R15, P1 ;  /* 0x000000ffff00a224 */ /* 0x002fe200008e060f */
[----:B------:R-:W-:Y:S02]  /*5b90*/  @!UP0 UIADD3 UR8, UPT, UPT, UR20, 0x2400, URZ ;  /* 0x0000240014088890 */ /* 0x000fe4000fffe0ff */
[----:B------:R-:W-:Y:S02]  /*5ba0*/  @!UP0 UIADD3 UR10, UPT, UPT, UR4, 0x20, URZ ;  /* 0x00000020040a8890 */ /* 0x000fe4000fffe0ff */
[----:B------:R-:W-:Y:S01]  /*5bb0*/  @!P2 R2UR UR5, R0 ;  /* 0x000000000005a2ca */ /* 0x000fe200000e0000 */
[----:B------:R-:W-:Y:S01]  /*5bc0*/  VOTEU.ALL UP0, P2 ;  /* 0x0000000000ff7886 */ /* 0x000fe20001000000 */
[----:B------:R-:W-:Y:S04]  /*5bd0*/  @!P2 IMAD.MOV.U32 R0, RZ, RZ, 0x2000 ;  /* 0x00002000ff00a424 */ /* 0x000fe800078e00ff */
[----:B------:R-:W-:Y:S01]  /*5be0*/  @!UP0 UMOV UR9, UR37 ;  /* 0x0000002500098c82 */ /* 0x000fe20008000000 */
        /* <DEDUP_REMOVED lines=10> */
.L_x_166:
[----:B------:R-:W-:Y:S01]  /*5c90*/  @!P2 IADD3 R3, P1, PT, R14, 0x680, RZ ;  /* 0x000006800e03a810 */ /* 0x000fe20007f3e0ff */
[----:B------:R-:W-:Y:S01]  /*5ca0*/  VOTEU.ALL UP0, P2 ;  /* 0x0000000000ff7886 */ /* 0x000fe20001000000 */
[----:B------:R-:W-:Y:S01]  /*5cb0*/  UMOV UR22, 0x0 ;  /* 0x0000000000167882 */ /* 0x000fe20000000000 */
[----:B------:R-:W-:Y:S01]  /*5cc0*/  UMOV UR23, 0x10000000 ;  /* 0x1000000000177882 */ /* 0x000fe20000000000 */
[----:B------:R-:W-:Y:S01]  /*5cd0*/  @!P2 R2UR UR6, R3 ;  /* 0x000000000306a2ca */ /* 0x000fe200000e0000 */
[----:B-1----:R-:W-:Y:S01]  /*5ce0*/  @!P2 IMAD.X R0, RZ, RZ, R15, P1 ;  /* 0x000000ffff00a224 */ /* 0x002fe200008e060f */
[----:B------:R-:W-:Y:S01]  /*5cf0*/  @!UP0 UIADD3 UR8, UPT, UPT, UR20, 0x4400, URZ ;  /* 0x0000440014088890 */ /* 0x000fe2000fffe0ff */
[----:B------:R-:W-:Y:S01]  /*5d00*/  @P0 SHF.R.U32.HI R4, RZ, 0x10, R5 ;  /* 0x00000010ff040819 */ /* 0x000fe20000011605 */
[----:B------:R-:W-:Y:S02]  /*5d10*/  @!UP0 UIADD3 UR10, UPT, UPT, UR4, 0x40, URZ ;  /* 0x00000040040a8890 */ /* 0x000fe4000fffe0ff */
[----:B------:R-:W-:Y:S01]  /*5d20*/  @!P2 R2UR UR5, R0 ;  /* 0x000000000005a2ca */ /* 0x000fe200000e0000 */
[----:B------:R-:W-:Y:S01]  /*5d30*/  VOTEU.ALL UP0, P2 ;  /* 0x0000000000ff7886 */ /* 0x000fe20001000000 */
[----:B------:R-:W-:Y:S01]  /*5d40*/  @!P2 IMAD.MOV.U32 R0, RZ, RZ, 0x2000 ;  /* 0x00002000ff00a424 */ /* 0x000fe200078e00ff */
[----:B------:R-:W-:Y:S03]  /*5d50*/  @P0 R2UR UR50, R4 ;  /* 0x00000000043202ca */ /* 0x000fe600000e0000 */
        /* <DEDUP_REMOVED lines=11> */
.L_x_168:
[----:B------:R-:W-:Y:S01]  /*5e10*/  @!P2 IADD3 R3, P0, PT, R14, 0x680, RZ ;  /* 0x000006800e03a810 */ /* 0x000fe20007f1e0ff */
[----:B------:R-:W-:Y:S01]  /*5e20*/  VOTEU.ALL UP0, P2 ;  /* 0x0000000000ff7886 */ /* 0x000fe20001000000 */
[----:B------:R-:W-:Y:S01]  /*5e30*/  UMOV UR6, 0x0 ;  /* 0x0000000000067882 */ /* 0x000fe20000000000 */
[----:B------:R-:W-:Y:S01]  /*5e40*/  UMOV UR7, 0x10000000 ;  /* 0x1000000000077882 */ /* 0x000fe20000000000 */
[----:B------:R-:W-:Y:S01]  /*5e50*/  @!P2 R2UR UR5, R3 ;  /* 0x000000000305a2ca */ /* 0x000fe200000e0000 */
[----:B-1----:R-:W-:Y:S01]  /*5e60*/  @!P2 IMAD.X R0, RZ, RZ, R15, P0 ;  /* 0x000000ffff00a224 */ /* 0x002fe200000e060f */
[----:B------:R-:W-:Y:S01]  /*5e70*/  @!UP0 UIADD3 UR10, UPT, UPT, UR4, 0x60, URZ ;  /* 0x00000060040a8890 */ /* 0x000fe2000fffe0ff */
[----:B------:R-:W-:Y:S01]  /*5e80*/  LOP3.LUT R10, R10, 0x1, RZ, 0x3c, !PT ;  /* 0x000000010a0a7812 */ /* 0x000fe200078e3cff */
[----:B------:R-:W-:Y:S01]  /*5e90*/  @!UP0 UIADD3 UR8, UPT, UPT, UR20, 0x6400, URZ ;  /* 0x0000640014088890 */ /* 0x000fe2000fffe0ff */
[----:B------:R-:W-:Y:S01]  /*5ea0*/  LOP3.LUT R8, R8, 0x1, RZ, 0x3c, !PT ;  /* 0x0000000108087812 */ /* 0x000fe200078e3cff */
[----:B------:R-:W-:Y:S01]  /*5eb0*/  @!UP0 UIADD3 UR9, UPT, UPT, UR20, 0x98, URZ ;  /* 0x0000009814098890 */ /* 0x000fe2000fffe0ff */
[----:B------:R-:W-:Y:S01]  /*5ec0*/  @!P2 R2UR UR4, R0 ;  /* 0x000000000004a2ca */ /* 0x000fe200000e0000 */
[----:B------:R-:W-:Y:S01]  /*5ed0*/  VOTEU.ALL UP0, P2 ;  /* 0x0000000000ff7886 */ /* 0x000fe20001000000 */
[----:B------:R-:W-:Y:S02]  /*5ee0*/  UIADD3 UR21, UPT, UPT, UR15, UR47, URZ ;  /* 0x0000002f0f157290 */ /* 0x000fe4000fffe0ff */
[----:B------:R-:W-:Y:S02]  /*5ef0*/  UIADD3 UR28, UPT, UPT, UR16, UR46, URZ ;  /* 0x0000002e101c7290 */ /* 0x000fe4000fffe0ff */
[----:B------:R-:W-:Y:S01]  /*5f00*/  IMAD.U32 R4, RZ, RZ, UR5 ;  /* 0x00000005ff047e24 */ /* 0x000fe2000f8e00ff */
[----:B------:R-:W-:Y:S06]  /*5f10*/  UPLOP3.LUT UP2, UPT, UPT, UPT, UPT, 0x80, 0x8 ;  /* 0x000000000008789c */ /* 0x000fec0003f4f070 */
[----:B------:R-:W-:Y:S01]  /*5f20*/  IMAD.U32 R5, RZ, RZ, UR4 ;  /* 0x00000004ff057e24 */ /* 0x000fe2000f8e00ff */
[----:B------:R-:W-:Y:S04]  /*5f30*/  @!P2 R2UR UR4, R4 ;  /* 0x000000000404a2ca */ /* 0x000fe800000e0000 */
[----:B------:R-:W-:Y:S11]  /*5f40*/  @!P2 R2UR UR5, R5 ;  /* 0x000000000505a2ca */ /* 0x000ff600000e0000 */
[----:B------:R-:W-:Y:S02]  /*5f50*/  @!UPT UIADD3 URZ, UPT, UPT, URZ, URZ, URZ ;  /* 0x000000fffffff290 */ /* 0x000fe4000fffe0ff */
[----:B------:R1:W-:Y:S01]  /*5f60*/  @!UP0 UTMALDG.5D [UR8], [UR4], desc[UR6] ;  /* 0x00000608040085b4 */ /* 0x0003e20008021000 */
[----:B------:R1:W-:Y:S01]  /*5f70*/  @!P2 SYNCS.ARRIVE.TRANS64.RED.A0TR RZ, [UR20+0x98], R2 ;  /* 0x00009802ffffa9a7 */ /* 0x0003e20008300414 */
[----:B------:R-:W-:Y:S01]  /*5f80*/  SYNCS.ARRIVE.TRANS64.RED.A1T0 RZ, [UR51], RZ ;  /* 0x000000ffffff79a7 */ /* 0x000fe20008100433 */
[----:B------:R-:W-:Y:S05]  /*5f90*/  BRA.U UP3, `(.L_x_74) ;  /* 0xffffffed03847547 */ /* 0x000fea000b83ffff */
[----:B------:R-:W-:-:S04]  /*5fa0*/  SHF.L.U32 R3, R10, 0x1f, RZ ;  /* 0x0000001f0a037819 */ /* 0x000fc800000006ff */
[----:B------:R-:W2:Y:S02]  /*5fb0*/  SYNCS.PHASECHK.TRANS64.TRYWAIT P0, [UR20+0xa0], R3 ;  /* 0x0000a003ff0075a7 */ /* 0x000ea40008001114 */
[----:B--2---:R-:W-:Y:S05]  /*5fc0*/  @!P0 BRA `(.L_x_75) ;  /* 0x0000004800448947 */ /* 0x004fea0003800000 */
.L_x_170:
[----:B------:R-:W3:Y:S02]  /*5fd0*/  SYNCS.PHASECHK.TRANS64.TRYWAIT P0, [UR20+0xa8], R3 ;  /* 0x0000a803ff0075a7 */ /* 0x000ee40008001114 */
[----:B---3--:R-:W-:Y:S05]  /*5fe0*/  @!P0 BRA `(.L_x_76) ;  /* 0x0000004800548947 */ /* 0x008fea0003800000 */
.L_x_172:
[----:B------:R-:W3:Y:S02]  /*5ff0*/  SYNCS.PHASECHK.TRANS64.TRYWAIT P0, [UR20+0xb0], R3 ;  /* 0x0000b003ff0075a7 */ /* 0x000ee40008001114 */
[----:B---3--:R-:W-:Y:S05]  /*6000*/  @!P0 BRA `(.L_x_77) ;  /* 0x0000004800648947 */ /* 0x008fea0003800000 */
.L_x_174:
[----:B--2---:R-:W-:-:S07]  /*6010*/  MOV R0, UR20 ;  /* 0x0000001400007c02 */ /* 0x004fce0008000f00 */
.L_x_78:
[----:B--2---:R-:W-:-:S04]  /*6020*/  SHF.L.U32 R3, R10, 0x1f, RZ ;  /* 0x0000001f0a037819 */ /* 0x004fc800000006ff */
[----:B------:R2:W3:Y:S03]  /*6030*/  SYNCS.PHASECHK.TRANS64.TRYWAIT P0, [R0+URZ+0xb8], R3 ;  /* 0x0000b803000075a7 */ /* 0x0004e600080011ff */
[----:B---3--:R-:W-:Y:S05]  /*6040*/  @!P0 NANOSLEEP.SYNCS 0x989680 ;  /* 0x009896800000895d */ /* 0x008fea0003900000 */
[----:B------:R-:W3:Y:S02]  /*6050*/  @!P0 SYNCS.PHASECHK.TRANS64 P0, [R0+URZ+0xb8], R3 ;  /* 0x0000b803000085a7 */ /* 0x000ee400080010ff */
[----:B-1-3--:R-:W-:Y:S05]  /*6060*/  @P0 EXIT ;  /* 0x000000000000094d */ /* 0x00afea0003800000 */
[----:B------:R-:W-:Y:S05]  /*6070*/  BRA `(.L_x_78) ;  /* 0xfffffffc00e87947 */ /* 0x000fea000383ffff */
.L_x_63:
[----:B------:R-:W-:-:S06]  /*6080*/  UISETP.GE.AND UP0, UPT, UR18, 0x4, UPT ;  /* 0x000000041200788c */ /* 0x000fcc000bf06270 */
[----:B------:R-:W-:-:S13]  /*6090*/  PLOP3.LUT P0, PT, PT, PT, UP0, 0x80, 0x8 ;  /* 0x000000000008781c */ /* 0x000fda0003f0f008 */
[----:B-1----:R-:W-:Y:S05]  /*60a0*/  @!P0 EXIT ;  /* 0x000000000000894d */ /* 0x002fea0003800000 */
[----:B------:R-:W1:Y:S08]  /*60b0*/  S2UR UR4, SR_CgaCtaId ;  /* 0x00000000000479c3 */ /* 0x000e700000008800 */
[----:B------:R-:W-:Y:S01]  /*60c0*/  BAR.SYNC.DEFER_BLOCKING 0x6, 0xa0 ;  /* 0x0182800000007b1d */ /* 0x000fe20000010000 */
[C---:B------:R-:W-:Y:S01]  /*60d0*/  IMAD.SHL.U32 R3, R68.reuse, 0x20, RZ ;  /* 0x0000002044037824 */ /* 0x040fe200078e00ff */
[----:B------:R-:W-:Y:S01]  /*60e0*/  USHF.R.S32.HI UR53, URZ, 0x1f, UR5 ;  /* 0x0000001fff357899 */ /* 0x000fe20008011405 */
[C---:B------:R-:W-:Y:S01]  /*60f0*/  IMAD.SHL.U32 R0, R68.reuse, 0x10, RZ ;  /* 0x0000001044007824 */ /* 0x040fe200078e00ff */
[C---:B------:R-:W-:Y:S01]  /*6100*/  R2P PR, R68.reuse, 0x6 ;  /* 0x0000000644007804 */ /* 0x040fe20000000000 */
[----:B------:R-:W-:Y:S01]  /*6110*/  IMAD.SHL.U32 R67, R68, 0x4, RZ ;  /* 0x0000000444437824 */ /* 0x000fe200078e00ff */
[----:B------:R-:W-:Y:S01]  /*6120*/  UMOV UR49, 0x400 ;  /* 0x0000040000317882 */ /* 0x000fe20000000000 */
[C---:B------:R-:W-:Y:S01]  /*6130*/  LOP3.LUT R4, R3.reuse, 0xe0, RZ, 0xc0, !PT ;  /* 0x000000e003047812 */ /* 0x040fe200078ec0ff */
[----:B------:R-:W2:Y:S01]  /*6140*/  LDC.64 R60, c[0x0][0x9b0] ;  /* 0x00026c00ff3c7b82 */ /* 0x000ea20000000a00 */
[----:B------:R-:W-:Y:S01]  /*6150*/  LOP3.LUT R3, R3, 0x100, RZ, 0xc0, !PT ;  /* 0x0000010003037812 */ /* 0x000fe200078ec0ff */
[----:B------:R-:W3:Y:S01]  /*6160*/  LDCU.64 UR6, c[0x0][0x990] ;  /* 0x00013200ff0677ac */ /* 0x000ee20008000a00 */
[----:B------:R-:W-:Y:S01]  /*6170*/  LOP3.LUT R67, R4, 0x1c, R67, 0xf8, !PT ;  /* 0x0000001c04437812 */ /* 0x000fe200078ef843 */
[C---:B------:R-:W-:Y:S01]  /*6180*/  IMAD.U32 R23, R68.reuse, 0x10000, RZ ;  /* 0x0001000044177824 */ /* 0x040fe200078e00ff */
[----:B------:R-:W-:Y:S01]  /*6190*/  LOP3.LUT R0, R3, 0x600, R0, 0xf8, !PT ;  /* 0x0000060003007812 */ /* 0x000fe200078ef800 */
[----:B------:R-:W-:Y:S01]  /*61a0*/  IMAD.MOV.U32 R76, RZ, RZ, 0x10 ;  /* 0x00000010ff4c7424 */ /* 0x000fe200078e00ff */
[----:B------:R-:W-:Y:S01]  /*61b0*/  SHF.R.U32.HI R4, RZ, 0x2, R68 ;  /* 0x00000002ff047819 */ /* 0x000fe20000011644 */
[----:B------:R-:W4:Y:S01]  /*61c0*/  LDC.64 R42, c[0x0][0x9a8] ;  /* 0x00026a00ff2a7b82 */ /* 0x000f220000000a00 */
[----:B------:R-:W-:Y:S01]  /*61d0*/  IMAD.MOV.U32 R75, RZ, RZ, 0x20 ;  /* 0x00000020ff4b7424 */ /* 0x000fe200078e00ff */
[----:B------:R-:W-:Y:S01]  /*61e0*/  ULEA.HI UR53, UR53, UR5, URZ, 0x7 ;  /* 0x0000000535357291 */ /* 0x000fe2000f8f38ff */
[----:B------:R-:W-:Y:S01]  /*61f0*/  LOP3.LUT R67, R67, 0x4, R4, 0x78, !PT ;  /* 0x0000000443437812 */ /* 0x000fe200078e7804 */
[----:B------:R-:W-:Y:S01]  /*6200*/  IMAD.MOV.U32 R66, RZ, RZ, 0x1 ;  /* 0x00000001ff427424 */ /* 0x000fe200078e00ff */
[----:B------:R-:W-:Y:S01]  /*6210*/  LOP3.LUT R68, R68, 0x60, RZ, 0xc0, !PT ;  /* 0x0000006044447812 */ /* 0x000fe200078ec0ff */
[----:B------:R-:W-:Y:S01]  /*6220*/  IMAD.MOV.U32 R22, RZ, RZ, RZ ;  /* 0x000000ffff167224 */ /* 0x000fe200078e00ff */
[----:B-1----:R-:W-:Y:S01]  /*6230*/  ULEA UR49, UR4, UR49, 0x18 ;  /* 0x0000003104317291 */ /* 0x002fe2000f8ec0ff */
[----:B------:R-:W-:-:S02]  /*6240*/  LOP3.LUT R67, R0, R67, RZ, 0xfc, !PT ;  /* 0x0000004300437212 */ /* 0x000fc400078efcff */
[----:B------:R-:W-:Y:S02]  /*6250*/  CS2R R64, SRZ ;  /* 0x0000000000407805 */ /* 0x000fe4000001ff00 */
[----:B------:R-:W-:Y:S01]  /*6260*/  LOP3.LUT R23, R23, 0x600000, RZ, 0xc0, !PT ;  /* 0x0060000017177812 */ /* 0x000fe200078ec0ff */
[----:B------:R-:W-:Y:S01]  /*6270*/  UIADD3 UR4, UPT, UPT, UR49, 0x400, URZ ;  /* 0x0000040031047890 */ /* 0x000fe2000fffe0ff */
[----:B---3--:R-:W-:Y:S01]  /*6280*/  IMAD.U32 R72, RZ, RZ, UR6 ;  /* 0x00000006ff487e24 */ /* 0x008fe2000f8e00ff */
[----:B------:R-:W-:Y:S01]  /*6290*/  SEL R76, R76, 0xfffffff0, !P2 ;  /* 0xfffffff04c4c7807 */ /* 0x000fe20005000000 */
[----:B------:R-:W-:Y:S01]  /*62a0*/  IMAD.U32 R71, RZ, RZ, UR7 ;  /* 0x00000007ff477e24 */ /* 0x000fe2000f8e00ff */
[----:B------:R-:W-:Y:S01]  /*62b0*/  SEL R75, R75, 0xffffffe0, !P1 ;  /* 0xffffffe04b4b7807 */ /* 0x000fe20004800000 */
[----:B------:R-:W1:Y:S01]  /*62c0*/  LDS R2, [UR49+0x120] ;  /* 0x00012031ff027984 */ /* 0x000e620008000800 */
[----:B------:R-:W-:Y:S01]  /*62d0*/  IMAD.U32 R74, RZ, RZ, UR4 ;  /* 0x00000004ff4a7e24 */ /* 0x000fe2000f8e00ff */
[----:B------:R-:W3:Y:S01]  /*62e0*/  LDCU UR62, c[0x0][0x370] ;  /* 0x00006e00ff3e77ac */ /* 0x000ee20008000800 */
[----:B------:R-:W1:Y:S01]  /*62f0*/  LDCU UR48, c[0x0][0xc0c] ;  /* 0x00018180ff3077ac */ /* 0x000e620008000800 */
[----:B------:R-:W1:Y:S01]  /*6300*/  LDCU UR38, c[0x0][0xc30] ;  /* 0x00018600ff2677ac */ /* 0x000e620008000800 */
[----:B------:R-:W1:Y:S01]  /*6310*/  LDCU.64 UR60, c[0x0][0x988] ;  /* 0x00013100ff3c77ac */ /* 0x000e620008000a00 */
[----:B------:R-:W1:Y:S01]  /*6320*/  LDCU.64 UR46, c[0x0][0xc28] ;  /* 0x00018500ff2e77ac */ /* 0x000e620008000a00 */
[----:B------:R-:W1:Y:S01]  /*6330*/  LDCU.128 UR56, c[0x0][0xc10] ;  /* 0x00018200ff3877ac */ /* 0x000e620008000c00 */
[----:B------:R-:W1:Y:S01]  /*6340*/  LDCU UR55, c[0x0][0x374] ;  /* 0x00006e80ff3777ac */ /* 0x000e620008000800 */
[----:B------:R-:W-:Y:S01]  /*6350*/  USHF.R.S32.HI UR53, URZ, 0x7, UR53 ;  /* 0x00000007ff357899 */ /* 0x000fe20008011435 */
[----:B------:R-:W-:Y:S01]  /*6360*/  UMOV UR54, URZ ;  /* 0x000000ff00367c82 */ /* 0x000fe20008000000 */
[----:B------:R-:W-:Y:S01]  /*6370*/  UMOV UR51, URZ ;  /* 0x000000ff00337c82 */ /* 0x000fe20008000000 */
[C---:B-1----:R-:W-:Y:S01]  /*6380*/  VIADD R3, R2.reuse, 0x80 ;  /* 0x0000008002037836 */ /* 0x042fe20000000000 */
[----:B------:R-:W-:-:S04]  /*6390*/  LOP3.LUT R2, R2, 0xffff, RZ, 0xc0, !PT ;  /* 0x0000ffff02027812 */ /* 0x000fc800078ec0ff */
[----:B------:R-:W-:-:S05]  /*63a0*/  LOP3.LUT R3, R3, 0xffff, RZ, 0xc0, !PT ;  /* 0x0000ffff03037812 */ /* 0x000fca00078ec0ff */
[----:B--234-:R1:W-:Y:S02]  /*63b0*/  STL.64 [R1], R2 ;  /* 0x0000000201007387 */ /* 0x01c3e40000100a00 */
.L_x_122:
[----:B-1----:R-:W-:Y:S04]  /*63c0*/  SHF.L.U32 R3, R64, 0x1f, RZ ;  /* 0x0000001f40037819 */ /* 0x002fe800000006ff */
[----:B------:R-:W1:Y:S02]  /*63d0*/  SYNCS.PHASECHK.TRANS64.TRYWAIT P0, [UR49+0xd0], R3 ;  /* 0x0000d003ff0075a7 */ /* 0x000e640008001131 */
[----:B-1----:R-:W-:Y:S05]  /*63e0*/  @!P0 BRA `(.L_x_79) ;  /* 0x0000004400848947 */ /* 0x002fea0003800000 */
.L_x_176:
[----:B------:R-:W2:Y:S01]  /*63f0*/  LDS.128 R4, [UR49+0x110] ;  /* 0x00011031ff047984 */ /* 0x000ea20008000c00 */
[----:B------:R-:W-:Y:S02]  /*6400*/  UIADD3 UR4, UPT, UPT, UR49, 0xd8, URZ ;  /* 0x000000d831047890 */ /* 0x000fe4000fffe0ff */
[----:B------:R-:W-:Y:S02]  /*6410*/  UISETP.GE.AND UP0, UPT, UR39, 0x1, UPT ;  /* 0x000000012700788c */ /* 0x000fe4000bf06270 */
[----:B------:R-:W-:Y:S01]  /*6420*/  UPRMT UR4, URZ, 0x654, UR4 ;  /* 0x00000654ff047896 */ /* 0x000fe20008000004 */
        /* <DEDUP_REMOVED lines=10> */
[----:B------:R-:W-:Y:S01]  /*64d0*/  PLOP3.LUT P0, PT, PT, PT, UP1, 0x80, 0x8 ;  /* 0x000000000008781c */ /* 0x000fe20003f0f018 */
[----:B------:R-:W-:Y:S11]  /*64e0*/  UP2UR UR63, UPR, URZ, 0x2 ;  /* 0x00000002ff3f7883 */ /* 0x000ff60008000000 */
[----:B------:R-:W-:Y:S01]  /*64f0*/  @!UPT UIADD3 URZ, UPT, UPT, URZ, URZ, URZ ;  /* 0x000000fffffff290 */ /* 0x000fe2000fffe0ff */
[----:B------:R-:W-:Y:S02]  /*6500*/  @P0 MOV R2, R4 ;  /* 0x0000000400020202 */ /* 0x000fe40000000f00 */
[----:B-1----:R-:W-:Y:S02]  /*6510*/  @P0 LOP3.LUT R0, R5, 0xffff, RZ, 0xc0, !PT ;  /* 0x0000ffff05000812 */ /* 0x002fe400078ec0ff */
[----:B------:R-:W-:Y:S02]  /*6520*/  @P0 R2UR UR6, R2 ;  /* 0x00000000020602ca */ /* 0x000fe400000e0000 */
[----:B------:R-:W-:Y:S01]  /*6530*/  @P0 R2UR UR5, R0 ;  /* 0x00000000000502ca */ /* 0x000fe200000e0000 */
[----:B------:R-:W-:Y:S05]  /*6540*/  IMAD.U32 R0, RZ, RZ, UR53 ;  /* 0x00000035ff007e24 */ /* 0x000fea000f8e00ff */
[----:B------:R-:W-:Y:S05]  /*6550*/  IABS R2, R0 ;  /* 0x0000000000027213 */ /* 0x000fea0000000000 */
[----:B------:R-:W-:Y:S02]  /*6560*/  @UP1 UMOV UR37, UR6 ;  /* 0x0000000600251c82 */ /* 0x000fe40008000000 */
[----:B------:R-:W-:Y:S01]  /*6570*/  @UP1 UMOV UR36, UR5 ;  /* 0x0000000500241c82 */ /* 0x000fe20008000000 */
[----:B------:R-:W-:Y:S05]  /*6580*/  BRA.U !UP0, `(.L_x_80) ;  /* 0x0000000108cc7547 */ /* 0x000fea000b800000 */
[----:B------:R-:W1:Y:S01]  /*6590*/  LDCU UR9, c[0x0][0xc20] ;  /* 0x00018400ff0977ac */ /* 0x000e620008000800 */
[----:B------:R-:W-:Y:S02]  /*65a0*/  UIMAD.WIDE.U32 UR4, UR55, UR59, URZ ;  /* 0x0000003b370472a5 */ /* 0x000fe4000f8e00ff */
[----:B------:R-:W-:Y:S02]  /*65b0*/  UIMAD.WIDE.U32 UR6, UR62, UR56, URZ ;  /* 0x000000383e0672a5 */ /* 0x000fe4000f8e00ff */
[----:B------:R-:W-:Y:S02]  /*65c0*/  UIMAD.WIDE.U32 UR10, UR36, UR59, URZ ;  /* 0x0000003b240a72a5 */ /* 0x000fe4000f8e00ff */
[----:B------:R-:W-:Y:S02]  /*65d0*/  UISETP.NE.AND UP0, UPT, UR58, 0x1, UPT ;  /* 0x000000013a00788c */ /* 0x000fe4000bf05270 */
[----:B------:R-:W-:Y:S02]  /*65e0*/  UISETP.NE.AND UP1, UPT, UR48, 0x1, UPT ;  /* 0x000000013000788c */ /* 0x000fe4000bf25270 */
[----:B------:R-:W-:Y:S02]  /*65f0*/  UISETP.NE.AND UP2, UPT, UR39, 0x1, UPT ;  /* 0x000000012700788c */ /* 0x000fe4000bf45270 */
[----:B------:R-:W-:Y:S01]  /*6600*/  UIMAD.WIDE.U32 UR12, UR37, UR56, URZ ;  /* 0x00000038250c72a5 */ /* 0x000fe2000f8e00ff */
[----:B------:R-:W-:Y:S01]  /*6610*/  UMOV UR4, UR5 ;  /* 0x0000000500047c82 */ /* 0x000fe20008000000 */
[----:B------:R-:W-:Y:S01]  /*6620*/  UMOV UR6, UR11 ;  /* 0x0000000b00067c82 */ /* 0x000fe20008000000 */
[----:B-1----:R-:W-:Y:S03]  /*6630*/  USHF.R.U32.HI UR8, URZ, UR9, UR4 ;  /* 0x00000009ff087299 */ /* 0x002fe60008011604 */
[----:B------:R-:W-:Y:S02]  /*6640*/  UMOV UR4, UR7 ;  /* 0x0000000700047c82 */ /* 0x000fe40008000000 */
[----:B------:R-:W-:Y:S02]  /*6650*/  USHF.R.U32.HI UR5, URZ, UR57, UR4 ;  /* 0x00000039ff057299 */ /* 0x000fe40008011604 */
[----:B------:R-:W-:Y:S02]  /*6660*/  USEL UR4, UR55, UR8, !UP0 ;  /* 0x0000000837047287 */ /* 0x000fe4000c000000 */
[----:B------:R-:W-:Y:S02]  /*6670*/  USHF.R.U32.HI UR8, URZ, UR9, UR6 ;  /* 0x00000009ff087299 */ /* 0x000fe40008011606 */
[----:B------:R-:W-:Y:S02]  /*6680*/  UIMAD.WIDE.U32 UR6, UR4, UR46, URZ ;  /* 0x0000002e040672a5 */ /* 0x000fe4000f8e00ff */
[----:B------:R-:W-:Y:S02]  /*6690*/  USEL UR9, UR62, UR5, !UP1 ;  /* 0x000000053e097287 */ /* 0x000fe4000c800000 */
[----:B------:R-:W-:Y:S02]  /*66a0*/  USEL UR8, UR36, UR8, !UP0 ;  /* 0x0000000824087287 */ /* 0x000fe4000c000000 */
[----:B------:R-:W-:Y:S01]  /*66b0*/  UIMAD.WIDE.U32 UR10, UR9, UR46, URZ ;  /* 0x0000002e090a72a5 */ /* 0x000fe2000f8e00ff */
[----:B------:R-:W-:Y:S01]  /*66c0*/  UMOV UR6, UR7 ;  /* 0x0000000700067c82 */ /* 0x000fe20008000000 */
[----:B------:R-:W-:Y:S01]  /*66d0*/  UMOV UR5, UR13 ;  /* 0x0000000d00057c82 */ /* 0x000fe20008000000 */
[----:B------:R-:W-:Y:S02]  /*66e0*/  @UP2 USHF.R.U32.HI UR4, URZ, UR47, UR6 ;  /* 0x0000002fff042299 */ /* 0x000fe40008011606 */
[----:B------:R-:W-:Y:S02]  /*66f0*/  USHF.R.U32.HI UR5, URZ, UR57, UR5 ;  /* 0x00000039ff057299 */ /* 0x000fe40008011605 */
[----:B------:R-:W-:Y:S02]  /*6700*/  UIMAD UR4, UR39, UR4, URZ ;  /* 0x00000004270472a4 */ /* 0x000fe4000f8e02ff */
[----:B------:R-:W-:Y:S02]  /*6710*/  USEL UR5, UR37, UR5, !UP1 ;  /* 0x0000000525057287 */ /* 0x000fe4000c800000 */
[----:B------:R-:W-:Y:S01]  /*6720*/  UISETP.GE.AND UP0, UPT, UR8, UR4, UPT ;  /* 0x000000040800728c */ /* 0x000fe2000bf06270 */
[----:B------:R-:W-:Y:S01]  /*6730*/  UMOV UR6, UR11 ;  /* 0x0000000b00067c82 */ /* 0x000fe20008000000 */
[----:B------:R-:W-:Y:S02]  /*6740*/  UIMAD.WIDE.U32 UR10, UR8, UR46, URZ ;  /* 0x0000002e080a72a5 */ /* 0x000fe4000f8e00ff */
[----:B------:R-:W-:Y:S04]  /*6750*/  @UP2 USHF.R.U32.HI UR9, URZ, UR47, UR6 ;  /* 0x0000002fff092299 */ /* 0x000fe80008011606 */
[----:B------:R-:W-:Y:S01]  /*6760*/  UIMAD UR6, UR39, UR9, URZ ;  /* 0x00000009270672a4 */ /* 0x000fe2000f8e02ff */
[----:B------:R-:W-:Y:S03]  /*6770*/  UMOV UR4, UR11 ;  /* 0x0000000b00047c82 */ /* 0x000fe60008000000 */
[----:B------:R-:W-:Y:S02]  /*6780*/  UISETP.GE.OR UP0, UPT, UR5, UR6, UP0 ;  /* 0x000000060500728c */ /* 0x000fe40008706670 */
[----:B------:R-:W-:Y:S02]  /*6790*/  USHF.R.U32.HI UR4, URZ, UR47, UR4 ;  /* 0x0000002fff047299 */ /* 0x000fe40008011604 */
[----:B------:R-:W-:Y:S02]  /*67a0*/  UIMAD.WIDE.U32 UR6, UR5, UR46, URZ ;  /* 0x0000002e050672a5 */ /* 0x000fe4000f8e00ff */
[----:B------:R-:W-:Y:S02]  /*67b0*/  USEL UR11, UR8, UR4, !UP2 ;  /* 0x00000004080b7287 */ /* 0x000fe4000d000000 */
[----:B------:R-:W-:Y:S02]  /*67c0*/  UIADD3 UR6, UPT, UPT, -UR5, URZ, URZ ;  /* 0x000000ff05067290 */ /* 0x000fe4000fffe1ff */
[----:B------:R-:W-:Y:S02]  /*67d0*/  UIADD3 UR10, UPT, UPT, -UR11, URZ, URZ ;  /* 0x000000ff0b0a7290 */ /* 0x000fe4000fffe1ff */
[----:B------:R-:W-:Y:S02]  /*67e0*/  UIMAD UR6, UR48, UR6, UR37 ;  /* 0x00000006300672a4 */ /* 0x000fe4000f8e0225 */
[----:B------:R-:W-:Y:S01]  /*67f0*/  UIMAD UR10, UR39, UR10, UR8 ;  /* 0x0000000a270a72a4 */ /* 0x000fe2000f8e0208 */
[----:B------:R-:W-:Y:S01]  /*6800*/  @!UP0 UMOV UR4, UR7 ;  /* 0x0000000700048c82 */ /* 0x000fe20008000000 */
[----:B------:R-:W-:Y:S02]  /*6810*/  UIADD3 UR7, UPT, UPT, -UR8, URZ, URZ ;  /* 0x000000ff08077290 */ /* 0x000fe4000fffe1ff */
[----:B------:R-:W-:Y:S04]  /*6820*/  @!UP0 USHF.R.U32.HI UR4, URZ, UR47, UR4 ;  /* 0x0000002fff048299 */ /* 0x000fe80008011604 */
[----:B------:R-:W-:Y:S04]  /*6830*/  @!UP0 USEL UR4, UR5, UR4, !UP2 ;  /* 0x0000000405048287 */ /* 0x000fe8000d000000 */
[----:B------:R-:W-:Y:S02]  /*6840*/  @!UP0 UIMAD UR9, UR9, UR10, UR4 ;  /* 0x0000000a090982a4 */ /* 0x000fe4000f8e0204 */
[----:B------:R-:W-:Y:S02]  /*6850*/  @!UP0 UIADD3 UR10, UPT, UPT, UR11, -UR4, URZ ;  /* 0x800000040b0a8290 */ /* 0x000fe4000fffe0ff */
[----:B------:R-:W-:Y:S02]  /*6860*/  UIMAD UR4, UR58, UR7, UR36 ;  /* 0x000000073a0472a4 */ /* 0x000fe4000f8e0224 */
[----:B------:R-:W-:Y:S03]  /*6870*/  @!UP0 UIMAD UR8, UR10, UR39, UR5 ;  /* 0x000000270a0882a4 */ /* 0x000fe6000f8e0205 */
[----:B------:R-:W-:Y:S02]  /*6880*/  @!UP0 UMOV UR5, UR9 ;  /* 0x0000000900058c82 */ /* 0x000fe40008000000 */
[----:B------:R-:W-:Y:S02]  /*6890*/  UIMAD UR37, UR5, UR48, UR6 ;  /* 0x00000030052572a4 */ /* 0x000fe4000f8e0206 */
[----:B------:R-:W-:Y:S11]  /*68a0*/  UIMAD UR36, UR8, UR58, UR4 ;  /* 0x0000003a082472a4 */ /* 0x000ff6000f8e0204 */
[----:B------:R-:W-:Y:S01]  /*68b0*/  @!UPT UIADD3 URZ, UPT, UPT, URZ, URZ, URZ ;  /* 0x000000fffffff290 */ /* 0x000fe2000fffe0ff */
.L_x_80:
[----:B------:R-:W1:Y:S01]  /*68c0*/  LDCU UR16, c[0x0][0x388] ;  /* 0x00007100ff1077ac */ /* 0x000e620008000800 */
[----:B------:R-:W-:Y:S01]  /*68d0*/  R2UR UR6, R2 ;  /* 0x00000000020672ca */ /* 0x000fe200000e0000 */
[----:B------:R-:W-:Y:S01]  /*68e0*/  IMAD R2, R22, 0x4, R1 ;  /* 0x0000000416027824 */ /* 0x000fe200078e0201 */
[----:B------:R-:W-:Y:S01]  /*68f0*/  IABS R0, R0 ;  /* 0x0000000000007213 */ /* 0x000fe20000000000 */
[----:B------:R-:W2:Y:S01]  /*6900*/  LDCU UR11, c[0x0][0x38c] ;  /* 0x00007180ff0b77ac */ /* 0x000ea20008000800 */
[----:B------:R-:W-:Y:S01]  /*6910*/  @P0 SHF.R.U32.HI R4, RZ, 0x10, R5 ;  /* 0x00000010ff040819 */ /* 0x000fe20000011605 */
[----:B------:R-:W-:Y:S01]  /*6920*/  BSSY.RECONVERGENT B6, `(.L_x_81) ;  /* 0x0000094000067945 */ /* 0x000fe20003800200 */
[----:B------:R-:W-:Y:S01]  /*6930*/  R2UR UR17, R78 ;  /* 0x000000004e1172ca */ /* 0x000fe200000e0000 */
[----:B------:R-:W-:Y:S01]  /*6940*/  USHF.L.U32 UR42, UR28, 0x6, URZ ;  /* 0x000000061c2a7899 */ /* 0x000fe200080006ff */
[----:B------:R-:W5:Y:S01]  /*6950*/  LDL R2, [R2] ;  /* 0x0000000002027983 */ /* 0x000f620000100800 */
[----:B------:R-:W-:Y:S01]  /*6960*/  IMAD.MOV R0, RZ, RZ, -R0 ;  /* 0x000000ffff007224 */ /* 0x000fe200078e0a00 */
[----:B------:R-:W-:Y:S02]  /*6970*/  @P0 R2UR UR17, R4 ;  /* 0x00000000041102ca */ /* 0x000fe400000e0000 */
[----:B------:R-:W-:Y:S01]  /*6980*/  LOP3.LUT P0, RZ, R74, 0x3f0, RZ, 0xc0, !PT ;  /* 0x000003f04aff7812 */ /* 0x000fe2000780c0ff */
[----:B------:R-:W3:Y:S10]  /*6990*/  I2F.RP R10, UR6 ;  /* 0x00000006000a7d06 */ /* 0x000ef40008209400 */
[----:B------:R-:W-:Y:S01]  /*69a0*/  IMAD.U32 R78, RZ, RZ, UR17 ;  /* 0x00000011ff4e7e24 */ /* 0x000fe2000f8e00ff */
[----:B---3--:R-:W3:Y:S01]  /*69b0*/  MUFU.RCP R3, R10 ;  /* 0x0000000a00037308 */ /* 0x008ee20000001000 */
[----:B-1----:R-:W-:Y:S02]  /*69c0*/  IMAD.U32 R8, RZ, RZ, UR16 ;  /* 0x00000010ff087e24 */ /* 0x002fe4000f8e00ff */
[----:B---3--:R-:W-:Y:S07]  /*69d0*/  VIADD R9, R3, 0xffffffe ;  /* 0x0ffffffe03097836 */ /* 0x008fee0000000000 */
[----:B------:R-:W1:Y:S02]  /*69e0*/  F2I.FTZ.U32.TRUNC.NTZ R3, R9 ;  /* 0x0000000900037305 */ /* 0x000e64000021f000 */
[----:B-1----:R-:W-:Y:S02]  /*69f0*/  R2UR UR5, R3 ;  /* 0x00000000030572ca */ /* 0x002fe400000e0000 */
[----:B------:R-:W-:Y:S01]  /*6a00*/  IABS R3, R8 ;  /* 0x0000000800037213 */ /* 0x000fe20000000000 */
[----:B------:R-:W-:Y:S03]  /*6a10*/  IMAD.U32 R8, RZ, RZ, UR21 ;  /* 0x00000015ff087e24 */ /* 0x000fe6000f8e00ff */
[----:B------:R-:W-:Y:S02]  /*6a20*/  R2UR UR7, R3 ;  /* 0x00000000030772ca */ /* 0x000fe400000e0000 */
[----:B------:R-:W-:Y:S04]  /*6a30*/  IABS R8, R8 ;  /* 0x0000000800087213 */ /* 0x000fe80000000000 */
[----:B------:R-:W-:Y:S01]  /*6a40*/  R2UR UR9, R8 ;  /* 0x00000000080972ca */ /* 0x000fe200000e0000 */
[----:B------:R-:W-:Y:S04]  /*6a50*/  UIADD3 UR4, UPT, UPT, URZ, -UR5, URZ ;  /* 0x80000005ff047290 */ /* 0x000fe8000fffe0ff */
[----:B------:R-:W-:Y:S02]  /*6a60*/  UIMAD UR8, UR4, UR6, URZ ;  /* 0x00000006040872a4 */ /* 0x000fe4000f8e02ff */
[----:B------:R-:W1:Y:S01]  /*6a70*/  I2F.RP R3, UR7 ;  /* 0x0000000700037d06 */ /* 0x000e620008209400 */
[----:B------:R-:W-:Y:S02]  /*6a80*/  UMOV UR4, URZ ;  /* 0x000000ff00047c82 */ /* 0x000fe40008000000 */
[----:B------:R-:W-:Y:S02]  /*6a90*/  UIMAD.WIDE.U32 UR4, UR5, UR8, UR4 ;  /* 0x00000008050472a5 */ /* 0x000fe4000f8e0004 */
[----:B------:R-:W-:Y:S05]  /*6aa0*/  R2UR UR8, R0 ;  /* 0x00000000000872ca */ /* 0x000fea00000e0000 */
[----:B------:R-:W-:Y:S02]  /*6ab0*/  UMOV UR4, UR5 ;  /* 0x0000000500047c82 */ /* 0x000fe40008000000 */
[----:B------:R-:W-:Y:S01]  /*6ac0*/  UIMAD.WIDE.U32 UR4, UR4, UR9, URZ ;  /* 0x00000009040472a5 */ /* 0x000fe2000f8e00ff */
[----:B-1----:R-:W1:Y:S06]  /*6ad0*/  MUFU.RCP R3, R3 ;  /* 0x0000000300037308 */ /* 0x002e6c0000001000 */
[----:B------:R-:W-:Y:S02]  /*6ae0*/  UMOV UR43, UR5 ;  /* 0x00000005002b7c82 */ /* 0x000fe40008000000 */
[----:B------:R-:W-:Y:S04]  /*6af0*/  UIMAD UR4, UR43, UR8, UR9 ;  /* 0x000000082b0472a4 */ /* 0x000fe8000f8e0209 */
[----:B------:R-:W-:Y:S01]  /*6b00*/  UISETP.GT.U32.AND UP0, UPT, UR6, UR4, UPT ;  /* 0x000000040600728c */ /* 0x000fe2000bf04070 */
[----:B-1----:R-:W-:Y:S10]  /*6b10*/  VIADD R8, R3, 0xffffffe ;  /* 0x0ffffffe03087836 */ /* 0x002ff40000000000 */
[----:B------:R-:W-:Y:S01]  /*6b20*/  @!UP0 UIADD3 UR4, UPT, UPT, UR4, -UR6, URZ ;  /* 0x8000000604048290 */ /* 0x000fe2000fffe0ff */
[----:B------:R-:W1:Y:S01]  /*6b30*/  F2I.FTZ.U32.TRUNC.NTZ R0, R8 ;  /* 0x0000000800007305 */ /* 0x000e62000021f000 */
[----:B------:R-:W-:Y:S02]  /*6b40*/  @!UP0 UIADD3 UR43, UPT, UPT, UR43, 0x1, URZ ;  /* 0x000000012b2b8890 */ /* 0x000fe4000fffe0ff */
[----:B------:R-:W-:Y:S02]  /*6b50*/  UISETP.GE.U32.AND UP2, UPT, UR4, UR6, UPT ;  /* 0x000000060400728c */ /* 0x000fe4000bf46070 */
[----:B------:R-:W-:Y:S02]  /*6b60*/  ULOP3.LUT UR4, UR21, UR53, URZ, 0x3c, !UPT ;  /* 0x0000003515047292 */ /* 0x000fe4000f8e3cff */
[----:B------:R-:W-:Y:S02]  /*6b70*/  UISETP.NE.AND UP0, UPT, UR53, URZ, UPT ;  /* 0x000000ff3500728c */ /* 0x000fe4000bf05270 */
[----:B------:R-:W-:Y:S05]  /*6b80*/  UISETP.GE.AND UP1, UPT, UR4, URZ, UPT ;  /* 0x000000ff0400728c */ /* 0x000fea000bf26270 */
[----:B------:R-:W-:Y:S01]  /*6b90*/  @UP2 UIADD3 UR43, UPT, UPT, UR43, 0x1, URZ ;  /* 0x000000012b2b2890 */ /* 0x000fe2000fffe0ff */
[----:B-1----:R-:W-:Y:S05]  /*6ba0*/  R2UR UR5, R0 ;  /* 0x00000000000572ca */ /* 0x002fea00000e0000 */
[----:B------:R-:W-:Y:S02]  /*6bb0*/  @!UP1 UIADD3 UR43, UPT, UPT, -UR43, URZ, URZ ;  /* 0x000000ff2b2b9290 */ /* 0x000fe4000fffe1ff */
[----:B------:R-:W-:Y:S06]  /*6bc0*/  @!UP0 ULOP3.LUT UR43, URZ, UR53, URZ, 0x33, !UPT ;  /* 0x00000035ff2b8292 */ /* 0x000fec000f8e33ff */
[----:B------:R-:W-:Y:S01]  /*6bd0*/  UIADD3 UR4, UPT, UPT, URZ, -UR5, URZ ;  /* 0x80000005ff047290 */ /* 0x000fe2000fffe0ff */
[----:B------:R-:W-:Y:S03]  /*6be0*/  IMAD.U32 R0, RZ, RZ, UR43 ;  /* 0x0000002bff007e24 */ /* 0x000fe6000f8e00ff */
[----:B------:R-:W-:Y:S02]  /*6bf0*/  UIMAD UR6, UR4, UR7, URZ ;  /* 0x00000007040672a4 */ /* 0x000fe4000f8e02ff */
[----:B------:R-:W-:Y:S01]  /*6c00*/  IABS R0, R0 ;  /* 0x0000000000007213 */ /* 0x000fe20000000000 */
[----:B------:R-:W-:Y:S02]  /*6c10*/  UMOV UR4, URZ ;  /* 0x000000ff00047c82 */ /* 0x000fe40008000000 */
[----:B------:R-:W-:Y:S01]  /*6c20*/  UIMAD.WIDE.U32 UR4, UR5, UR6, UR4 ;  /* 0x00000006050472a5 */ /* 0x000fe2000f8e0004 */
[----:B------:R-:W-:Y:S01]  /*6c30*/  R2UR UR8, R0 ;  /* 0x00000000000872ca */ /* 0x000fe200000e0000 */
[----:B--2---:R-:W-:Y:S05]  /*6c40*/  IMAD.U32 R0, RZ, RZ, UR11 ;  /* 0x0000000bff007e24 */ /* 0x004fea000f8e00ff */
[----:B------:R-:W-:Y:S01]  /*6c50*/  UMOV UR4, UR5 ;  /* 0x0000000500047c82 */ /* 0x000fe20008000000 */
[----:B------:R-:W-:Y:S04]  /*6c60*/  IABS R9, R0 ;  /* 0x0000000000097213 */ /* 0x000fe80000000000 */
[----:B------:R-:W1:Y:S02]  /*6c70*/  I2F.RP R0, R9 ;  /* 0x0000000900007306 */ /* 0x000e640000209400 */
[----:B------:R-:W-:Y:S07]  /*6c80*/  UIMAD.WIDE.U32 UR4, UR4, UR8, URZ ;  /* 0x00000008040472a5 */ /* 0x000fee000f8e00ff */
[----:B------:R-:W-:Y:S02]  /*6c90*/  UMOV UR44, UR5 ;  /* 0x00000005002c7c82 */ /* 0x000fe40008000000 */
[----:B------:R-:W-:Y:S04]  /*6ca0*/  UIADD3 UR4, UPT, UPT, -UR44, URZ, URZ ;  /* 0x000000ff2c047290 */ /* 0x000fe8000fffe1ff */
[----:B------:R-:W-:Y:S01]  /*6cb0*/  UIMAD UR4, UR7, UR4, UR8 ;  /* 0x00000004070472a4 */ /* 0x000fe2000f8e0208 */
[----:B-1----:R-:W1:Y:S03]  /*6cc0*/  MUFU.RCP R0, R0 ;  /* 0x0000000000007308 */ /* 0x002e660000001000 */
[----:B------:R-:W-:Y:S11]  /*6cd0*/  UISETP.GT.U32.AND UP0, UPT, UR7, UR4, UPT ;  /* 0x000000040700728c */ /* 0x000ff6000bf04070 */
[----:B------:R-:W-:Y:S02]  /*6ce0*/  @!UP0 UIADD3 UR4, UPT, UPT, UR4, -UR7, URZ ;  /* 0x8000000704048290 */ /* 0x000fe4000fffe0ff */
[----:B------:R-:W-:Y:S01]  /*6cf0*/  @!UP0 UIADD3 UR44, UPT, UPT, UR44, 0x1, URZ ;  /* 0x000000012c2c8890 */ /* 0x000fe2000fffe0ff */
[----:B-1----:R-:W-:Y:S01]  /*6d00*/  IADD3 R10, PT, PT, R0, 0xffffffe, RZ ;  /* 0x0ffffffe000a7810 */ /* 0x002fe20007ffe0ff */
[----:B------:R-:W-:Y:S02]  /*6d10*/  UISETP.GE.U32.AND UP1, UPT, UR4, UR7, UPT ;  /* 0x000000070400728c */ /* 0x000fe4000bf26070 */
[----:B------:R-:W-:Y:S01]  /*6d20*/  ULOP3.LUT UR4, UR43, UR16, URZ, 0x3c, !UPT ;  /* 0x000000102b047292 */ /* 0x000fe2000f8e3cff */
[----:B------:R-:W1:Y:S03]  /*6d30*/  F2I.FTZ.U32.TRUNC.NTZ R11, R10 ;  /* 0x0000000a000b7305 */ /* 0x000e66000021f000 */
[----:B------:R-:W-:Y:S05]  /*6d40*/  UISETP.GE.AND UP0, UPT, UR4, URZ, UPT ;  /* 0x000000ff0400728c */ /* 0x000fea000bf06270 */
[----:B------:R-:W-:Y:S02]  /*6d50*/  @UP1 UIADD3 UR44, UPT, UPT, UR44, 0x1, URZ ;  /* 0x000000012c2c1890 */ /* 0x000fe4000fffe0ff */
[----:B------:R-:W-:Y:S04]  /*6d60*/  UISETP.NE.AND UP1, UPT, UR16, URZ, UPT ;  /* 0x000000ff1000728c */ /* 0x000fe8000bf25270 */
[----:B------:R-:W-:Y:S01]  /*6d70*/  @!UP0 UIADD3 UR44, UPT, UPT, -UR44, URZ, URZ ;  /* 0x000000ff2c2c8290 */ /* 0x000fe2000fffe1ff */
[--C-:B-1----:R-:W-:Y:S02]  /*6d80*/  IMAD.MOV R8, RZ, RZ, -R11.reuse ;  /* 0x000000ffff087224 */ /* 0x102fe400078e0a0b */
[----:B------:R-:W-:Y:S02]  /*6d90*/  IMAD.MOV.U32 R10, RZ, RZ, RZ ;  /* 0x000000ffff0a7224 */ /* 0x000fe400078e00ff */
[----:B------:R-:W-:Y:S02]  /*6da0*/  IMAD R3, R8, R9, RZ ;  /* 0x0000000908037224 */ /* 0x000fe400078e02ff */
[----:B------:R-:W-:Y:S02]  /*6db0*/  @!UP1 ULOP3.LUT UR44, URZ, UR16, URZ, 0x33, !UPT ;  /* 0x00000010ff2c9292 */ /* 0x000fe4000f8e33ff */
[----:B------:R-:W-:Y:S01]  /*6dc0*/  UISETP.NE.AND UP1, UPT, UR38, 0x1, UPT ;  /* 0x000000012600788c */ /* 0x000fe2000bf25270 */
[----:B------:R-:W-:Y:S04]  /*6dd0*/  IMAD.HI.U32 R11, R11, R3, R10 ;  /* 0x000000030b0b7227 */ /* 0x000fe800078e000a */
[----:B------:R-:W-:Y:S05]  /*6de0*/  IMAD.U32 R0, RZ, RZ, UR44 ;  /* 0x0000002cff007e24 */ /* 0x000fea000f8e00ff */
[----:B------:R-:W-:Y:S01]  /*6df0*/  IABS R0, R0 ;  /* 0x0000000000007213 */ /* 0x000fe20000000000 */
[----:B------:R-:W1:Y:S04]  /*6e00*/  @!UP1 LDCU.128 UR12, c[0x0][0xc10] ;  /* 0x00018200ff0c97ac */ /* 0x000e680008000c00 */
[----:B------:R-:W-:Y:S01]  /*6e10*/  IMAD.HI.U32 R11, R11, R0, RZ ;  /* 0x000000000b0b7227 */ /* 0x000fe200078e00ff */
[----:B------:R-:W2:Y:S03]  /*6e20*/  @!UP1 LDCU UR10, c[0x0][0xc20] ;  /* 0x00018400ff0a97ac */ /* 0x000ea60008000800 */
[----:B------:R-:W-:Y:S01]  /*6e30*/  IMAD.MOV R3, RZ, RZ, -R11 ;  /* 0x000000ffff037224 */ /* 0x000fe200078e0a0b */
[----:B------:R-:W3:Y:S03]  /*6e40*/  @!UP1 LDCU UR5, c[0x0][0xc0c] ;  /* 0x00018180ff0597ac */ /* 0x000ee60008000800 */
[C---:B------:R-:W-:Y:S01]  /*6e50*/  IMAD R0, R9.reuse, R3, R0 ;  /* 0x0000000309007224 */ /* 0x040fe200078e0200 */
[----:B-1----:R-:W-:Y:S04]  /*6e60*/  UIMAD.WIDE.U32 UR6, UR36, UR15, URZ ;  /* 0x0000000f240672a5 */ /* 0x002fe8000f8e00ff */
[----:B------:R-:W-:Y:S01]  /*6e70*/  ISETP.GT.U32.AND P1, PT, R9, R0, PT ;  /* 0x000000000900720c */ /* 0x000fe20003f24070 */
[----:B------:R-:W-:Y:S02]  /*6e80*/  UIMAD.WIDE.U32 UR8, UR37, UR12, URZ ;  /* 0x0000000c250872a5 */ /* 0x000fe4000f8e00ff */
[----:B------:R-:W-:Y:S02]  /*6e90*/  @!UP1 UISETP.NE.AND UP0, UPT, UR14, 0x1, UPT ;  /* 0x000000010e00988c */ /* 0x000fe4000bf05270 */
[----:B------:R-:W-:Y:S01]  /*6ea0*/  ULOP3.LUT UR8, UR44, UR11, URZ, 0x3c, !UPT ;  /* 0x0000000b2c087292 */ /* 0x000fe2000f8e3cff */
[----:B------:R-:W-:Y:S02]  /*6eb0*/  @!UP1 UMOV UR6, UR7 ;  /* 0x0000000700069c82 */ /* 0x000fe40008000000 */
[----:B------:R-:W-:Y:S01]  /*6ec0*/  @!UP1 UMOV UR4, UR9 ;  /* 0x0000000900049c82 */ /* 0x000fe20008000000 */
[----:B--2---:R-:W-:Y:S02]  /*6ed0*/  @!UP1 USHF.R.U32.HI UR6, URZ, UR10, UR6 ;  /* 0x0000000aff069299 */ /* 0x004fe40008011606 */
[----:B---3--:R-:W-:Y:S02]  /*6ee0*/  @!UP1 UISETP.NE.AND UP2, UPT, UR5, 0x1, UPT ;  /* 0x000000010500988c */ /* 0x008fe4000bf45270 */
[----:B------:R-:W-:Y:S01]  /*6ef0*/  @!UP1 USHF.R.U32.HI UR4, URZ, UR13, UR4 ;  /* 0x0000000dff049299 */ /* 0x000fe20008011604 */
[-C--:B------:R-:W-:Y:S01]  /*6f00*/  @!P1 IADD3 R0, PT, PT, R0, -R9.reuse, RZ ;  /* 0x8000000900009210 */ /* 0x080fe20007ffe0ff */
[----:B------:R-:W-:Y:S01]  /*6f10*/  @!UP1 USEL UR6, UR36, UR6, !UP0 ;  /* 0x0000000624069287 */ /* 0x000fe2000c000000 */
[----:B------:R-:W-:Y:S01]  /*6f20*/  @!P1 VIADD R11, R11, 0x1 ;  /* 0x000000010b0b9836 */ /* 0x000fe20000000000 */
[----:B------:R-:W-:Y:S01]  /*6f30*/  @!UP1 USEL UR7, UR37, UR4, !UP2 ;  /* 0x0000000425079287 */ /* 0x000fe2000d000000 */
[----:B------:R-:W-:Y:S01]  /*6f40*/  ISETP.GE.U32.AND P2, PT, R0, R9, PT ;  /* 0x000000090000720c */ /* 0x000fe20003f46070 */
[----:B------:R-:W-:Y:S02]  /*6f50*/  UISETP.GE.AND UP0, UPT, UR8, URZ, UPT ;  /* 0x000000ff0800728c */ /* 0x000fe4000bf06270 */
[----:B------:R-:W-:Y:S02]  /*6f60*/  UISETP.NE.AND UP2, UPT, UR11, URZ, UPT ;  /* 0x000000ff0b00728c */ /* 0x000fe4000bf45270 */
[----:B------:R-:W-:Y:S02]  /*6f70*/  @!UP1 UIADD3 UR4, UPT, UPT, -UR7, UR6, URZ ;  /* 0x0000000607049290 */ /* 0x000fe4000fffe1ff */
[----:B------:R-:W-:Y:S02]  /*6f80*/  @!UP1 UIADD3 UR6, UPT, UPT, UR7, -UR6, URZ ;  /* 0x8000000607069290 */ /* 0x000fe4000fffe0ff */
[----:B------:R-:W-:Y:S02]  /*6f90*/  UIADD3 UR7, UPT, UPT, -UR43, URZ, URZ ;  /* 0x000000ff2b077290 */ /* 0x000fe4000fffe1ff */
[----:B------:R-:W-:Y:S02]  /*6fa0*/  @!UP1 UIMAD UR37, UR4, UR5, UR37 ;  /* 0x00000005042592a4 */ /* 0x000fe4000f8e0225 */
[----:B------:R-:W-:Y:S01]  /*6fb0*/  UIMAD UR4, UR53, UR7, UR21 ;  /* 0x00000007350472a4 */ /* 0x000fe2000f8e0215 */
[----:B------:R-:W-:Y:S01]  /*6fc0*/  @P2 VIADD R11, R11, 0x1 ;  /* 0x000000010b0b2836 */ /* 0x000fe20000000000 */
[----:B------:R-:W-:Y:S02]  /*6fd0*/  @!UP1 UIMAD UR36, UR6, UR14, UR36 ;  /* 0x0000000e062492a4 */ /* 0x000fe4000f8e0224 */
[----:B------:R-:W-:Y:S02]  /*6fe0*/  USHF.L.U32 UR52, UR4, 0x7, URZ ;  /* 0x0000000704347899 */ /* 0x000fe400080006ff */
[----:B------:R-:W-:Y:S01]  /*6ff0*/  UIADD3 UR4, UPT, UPT, -UR44, URZ, URZ ;  /* 0x000000ff2c047290 */ /* 0x000fe2000fffe1ff */
[----:B------:R-:W-:Y:S03]  /*7000*/  R2UR UR45, R11 ;  /* 0x000000000b2d72ca */ /* 0x000fe600000e0000 */
[----:B------:R-:W-:Y:S10]  /*7010*/  UIMAD UR43, UR16, UR4, UR43 ;  /* 0x00000004102b72a4 */ /* 0x000ff4000f8e022b */
[----:B------:R-:W-:Y:S02]  /*7020*/  @!UP0 UIADD3 UR45, UPT, UPT, -UR45, URZ, URZ ;  /* 0x000000ff2d2d8290 */ /* 0x000fe4000fffe1ff */
[----:B------:R-:W-:Y:S04]  /*7030*/  @!UP2 ULOP3.LUT UR45, URZ, UR11, URZ, 0x33, !UPT ;  /* 0x0000000bff2da292 */ /* 0x000fe8000f8e33ff */
[----:B------:R-:W-:Y:S04]  /*7040*/  UIADD3 UR5, UPT, UPT, -UR45, URZ, URZ ;  /* 0x000000ff2d057290 */ /* 0x000fe8000fffe1ff */
[----:B------:R-:W-:Y:S01]  /*7050*/  UIMAD UR44, UR11, UR5, UR44 ;  /* 0x000000050b2c72a4 */ /* 0x000fe2000f8e022c */
[----:B------:R-:W-:Y:S11]  /*7060*/  @!P0 BRA `(.L_x_82) ;  /* 0x00000000007c8947 */ /* 0x000ff60003800000 */
[----:B------:R-:W1:Y:S01]  /*7070*/  LDCU.64 UR8, c[0x4][0x80] ;  /* 0x01001000ff0877ac */ /* 0x000e620008000a00 */
[----:B------:R-:W-:Y:S01]  /*7080*/  MOV R16, 0x0 ;  /* 0x0000000000107802 */ /* 0x000fe20000000f00 */
[----:B------:R-:W-:Y:S02]  /*7090*/  HFMA2 R12, -RZ, RZ, 0, 5.9604644775390625e-08 ;  /* 0x00000001ff0c7431 */ /* 0x000fe400000001ff */
[----:B------:R-:W-:Y:S01]  /*70a0*/  IMAD.MOV.U32 R8, RZ, RZ, 0x70 ;  /* 0x00000070ff087424 */ /* 0x000fe200078e00ff */
[----:B------:R2:W3:Y:S01]  /*70b0*/  LDC.64 R14, c[0x4][R16] ;  /* 0x01000000100e7b82 */ /* 0x0004e20000000a00 */
[----:B------:R-:W4:Y:S01]  /*70c0*/  LDCU.64 UR6, c[0x4][0x88] ;  /* 0x01001100ff0677ac */ /* 0x000f220008000a00 */
[----:B------:R-:W-:Y:S01]  /*70d0*/  IMAD.MOV.U32 R13, RZ, RZ, RZ ;  /* 0x000000ffff0d7224 */ /* 0x000fe200078e00ff */
[----:B------:R-:W2:Y:S01]  /*70e0*/  LDCU.64 UR4, c[0x4][0x8] ;  /* 0x01000100ff0477ac */ /* 0x000ea20008000a00 */
[----:B-1----:R-:W-:Y:S01]  /*70f0*/  MOV R5, UR9 ;  /* 0x0000000900057c02 */ /* 0x002fe20008000f00 */
[----:B------:R-:W-:Y:S01]  /*7100*/  IMAD.U32 R4, RZ, RZ, UR8 ;  /* 0x00000008ff047e24 */ /* 0x000fe2000f8e00ff */
[----:B----4-:R-:W-:Y:S01]  /*7110*/  MOV R7, UR7 ;  /* 0x0000000700077c02 */ /* 0x010fe20008000f00 */
[----:B------:R-:W-:Y:S01]  /*7120*/  IMAD.U32 R6, RZ, RZ, UR6 ;  /* 0x00000006ff067e24 */ /* 0x000fe2000f8e00ff */
[----:B--2---:R-:W-:Y:S01]  /*7130*/  MOV R11, UR5 ;  /* 0x00000005000b7c02 */ /* 0x004fe20008000f00 */
[----:B------:R-:W-:Y:S02]  /*7140*/  IMAD.U32 R10, RZ, RZ, UR4 ;  /* 0x00000004ff0a7e24 */ /* 0x000fe4000f8e00ff */
[----:B------:R-:W-:Y:S07]  /*7150*/  LEPC R20, `(.L_x_83) ;  /* 0x000000001014794e */ /* 0x000fee0000000000 */
[----:B---3-5:R-:W-:Y:S05]  /*7160*/  CALL.ABS.NOINC R14 ;  /* 0x000000000e007343 */ /* 0x028fea0003c00000 */
.L_x_83:
[----:B------:R-:W1:Y:S01]  /*7170*/  LDCU.64 UR8, c[0x4][0x80] ;  /* 0x01001000ff0877ac */ /* 0x000e620008000a00 */
[----:B------:R-:W2:Y:S01]  /*7180*/  LDC.64 R16, c[0x4][R16] ;  /* 0x0100000010107b82 */ /* 0x000ea20000000a00 */
[----:B------:R-:W-:Y:S02]  /*7190*/  HFMA2 R12, -RZ, RZ, 0, 5.9604644775390625e-08 ;  /* 0x00000001ff0c7431 */ /* 0x000fe400000001ff */
[----:B------:R-:W-:Y:S02]  /*71a0*/  IMAD.MOV.U32 R8, RZ, RZ, 0x70 ;  /* 0x00000070ff087424 */ /* 0x000fe400078e00ff */
[----:B------:R-:W-:Y:S01]  /*71b0*/  IMAD.MOV.U32 R13, RZ, RZ, RZ ;  /* 0x000000ffff0d7224 */ /* 0x000fe200078e00ff */
[----:B------:R-:W3:Y:S01]  /*71c0*/  LDCU.64 UR6, c[0x4][0x88] ;  /* 0x01001100ff0677ac */ /* 0x000ee20008000a00 */
[----:B------:R-:W4:Y:S01]  /*71d0*/  LDCU.64 UR4, c[0x4][0x8] ;  /* 0x01000100ff0477ac */ /* 0x000f220008000a00 */
[----:B-1----:R-:W-:Y:S02]  /*71e0*/  MOV R4, UR8 ;  /* 0x0000000800047c02 */ /* 0x002fe40008000f00 */
[----:B------:R-:W-:Y:S02]  /*71f0*/  MOV R5, UR9 ;  /* 0x0000000900057c02 */ /* 0x000fe40008000f00 */
[----:B---3--:R-:W-:Y:S01]  /*7200*/  MOV R7, UR7 ;  /* 0x0000000700077c02 */ /* 0x008fe20008000f00 */
[----:B------:R-:W-:Y:S01]  /*7210*/  IMAD.U32 R6, RZ, RZ, UR6 ;  /* 0x00000006ff067e24 */ /* 0x000fe2000f8e00ff */
[----:B----4-:R-:W-:Y:S01]  /*7220*/  MOV R11, UR5 ;  /* 0x00000005000b7c02 */ /* 0x010fe20008000f00 */
[----:B------:R-:W-:Y:S02]  /*7230*/  IMAD.U32 R10, RZ, RZ, UR4 ;  /* 0x00000004ff0a7e24 */ /* 0x000fe4000f8e00ff */
[----:B------:R-:W-:Y:S07]  /*7240*/  LEPC R20, `(.L_x_82) ;  /* 0x000000001014794e */ /* 0x000fee0000000000 */
[----:B--2---:R-:W-:Y:S05]  /*7250*/  CALL.ABS.NOINC R16 ;  /* 0x0000000010007343 */ /* 0x004fea0003c00000 */
.L_x_82:
[----:B------:R-:W-:Y:S05]  /*7260*/  BSYNC.RECONVERGENT B6 ;  /* 0x0000000000067941 */ /* 0x000fea0003800200 */
.L_x_81:
[----:B------:R-:W-:Y:S02]  /*7270*/  R2UR UR6, R73 ;  /* 0x00000000490672ca */ /* 0x000fe400000e0000 */
[----:B------:R-:W-:Y:S02]  /*7280*/  R2UR UR5, R72 ;  /* 0x00000000480572ca */ /* 0x000fe400000e0000 */
[----:B------:R-:W-:Y:S02]  /*7290*/  R2UR UR4, R71 ;  /* 0x00000000470472ca */ /* 0x000fe400000e0000 */
[----:B------:R-:W-:Y:S02]  /*72a0*/  ISETP.NE.U32.AND P4, PT, R60, RZ, PT ;  /* 0x000000ff3c00720c */ /* 0x000fe40003f85070 */
[----:B------:R-:W-:Y:S02]  /*72b0*/  ISETP.NE.U32.AND P2, PT, RZ, UR60, PT ;  /* 0x0000003cff007c0c */ /* 0x000fe4000bf45070 */
[----:B------:R-:W-:Y:S02]  /*72c0*/  ISETP.NE.AND.EX P4, PT, R61, RZ, PT, P4 ;  /* 0x000000ff3d00720c */ /* 0x000fe40003f85340 */
[----:B------:R-:W-:Y:S01]  /*72d0*/  ISETP.NE.AND.EX P2, PT, RZ, UR61, PT, P2 ;  /* 0x0000003dff007c0c */ /* 0x000fe2000bf45320 */
[----:B------:R-:W-:Y:S02]  /*72e0*/  UISETP.NE.AND UP2, UPT, UR6, URZ, UPT ;  /* 0x000000ff0600728c */ /* 0x000fe4000bf45270 */
[----:B------:R-:W-:Y:S04]  /*72f0*/  UISETP.NE.U32.AND UP0, UPT, UR5, URZ, UPT ;  /* 0x000000ff0500728c */ /* 0x000fe8000bf05070 */
[----:B------:R-:W-:Y:S01]  /*7300*/  UISETP.NE.AND.EX UP1, UPT, UR4, URZ, UPT, UP0 ;  /* 0x000000ff0400728c */ /* 0x000fe2000bf25300 */
[----:B------:R-:W-:Y:S01]  /*7310*/  PLOP3.LUT P1, PT, PT, PT, UP2, 0x80, 0x8 ;  /* 0x000000000008781c */ /* 0x000fe20003f2f028 */
[----:B------:R-:W-:Y:S03]  /*7320*/  UPLOP3.LUT UP0, UPT, UPT, UPT, UPT, 0x40, 0x4 ;  /* 0x000000000004789c */ /* 0x000fe60003f0e870 */
[----:B------:R-:W-:Y:S06]  /*7330*/  @UP2 UPLOP3.LUT UP0, UPT, UPT, UPT, UP1, 0x80, 0x8 ;  /* 0x000000000008289c */ /* 0x000fec0003f0f010 */
[----:B------:R-:W-:Y:S01]  /*7340*/  PLOP3.LUT P0, PT, PT, PT, UP0, 0x80, 0x8 ;  /* 0x000000000008781c */ /* 0x000fe20003f0f008 */
[----:B------:R-:W-:Y:S01]  /*7350*/  @!UPT UIADD3 URZ, UPT, UPT, URZ, URZ, URZ ;  /* 0x000000fffffff290 */ /* 0x000fe2000fffe0ff */
[----:B------:R-:W-:Y:S11]  /*7360*/  BRA.U !UP1, `(.L_x_84) ;  /* 0x0000000109407547 */ /* 0x000ff6000b800000 */
[----:B------:R-:W-:Y:S01]  /*7370*/  UISETP.NE.U32.AND UP0, UPT, UR60, URZ, UPT ;  /* 0x000000ff3c00728c */ /* 0x000fe2000bf05070 */
[----:B------:R-:W-:Y:S01]  /*7380*/  R2UR UR6, R72 ;  /* 0x00000000480672ca */ /* 0x000fe200000e0000 */
[----:B------:R-:W1:Y:S01]  /*7390*/  LDCU.64 UR8, c[0x0][0x358] ;  /* 0x00006b00ff0877ac */ /* 0x000e620008000a00 */
[----:B------:R-:W-:Y:S02]  /*73a0*/  HFMA2 R69, -RZ, RZ, 0, 5.9604644775390625e-08 ;  /* 0x00000001ff457431 */ /* 0x000fe400000001ff */
[----:B------:R-:W-:Y:S01]  /*73b0*/  IMAD.MOV.U32 R0, RZ, RZ, 0x1 ;  /* 0x00000001ff007424 */ /* 0x000fe200078e00ff */
[----:B------:R-:W-:Y:S06]  /*73c0*/  UISETP.NE.AND.EX UP0, UPT, UR61, URZ, UPT, UP0 ;  /* 0x000000ff3d00728c */ /* 0x000fec000bf05300 */
[----:B------:R-:W-:Y:S05]  /*73d0*/  PLOP3.LUT P3, PT, PT, PT, UP0, 0x80, 0x8 ;  /* 0x000000000008781c */ /* 0x000fea0003f6f008 */
[----:B------:R-:W2:Y:S01]  /*73e0*/  @UP0 LDCU.64 UR4, c[0x0][0x988] ;  /* 0x00013100ff0407ac */ /* 0x000ea20008000a00 */
[----:B------:R-:W-:Y:S07]  /*73f0*/  @UP0 UIMAD UR6, UR50, UR6, URZ ;  /* 0x00000006320602a4 */ /* 0x000fee000f8e02ff */
[----:B------:R-:W-:Y:S01]  /*7400*/  @!P3 PRMT R69, R0, 0x7610, R69 ;  /* 0x000076100045b816 */ /* 0x000fe20000000045 */
[----:B--2---:R-:W-:Y:S06]  /*7410*/  @UP0 UIMAD.WIDE UR4, UR6, 0x4, UR4 ;  /* 0x00000004060408a5 */ /* 0x004fec000f8e0204 */
[----:B------:R-:W-:Y:S02]  /*7420*/  IMAD.U32 R4, RZ, RZ, UR4 ;  /* 0x00000004ff047e24 */ /* 0x000fe4000f8e00ff */
[----:B------:R-:W-:Y:S03]  /*7430*/  IMAD.U32 R5, RZ, RZ, UR5 ;  /* 0x00000005ff057e24 */ /* 0x000fe6000f8e00ff */
[----:B------:R-:W2:Y:S02]  /*7440*/  @!UP0 LDCU UR4, c[0x0][0x980] ;  /* 0x00013000ff0487ac */ /* 0x000ea40008000800 */
[----:B-1---5:R1:W5:Y:S02]  /*7450*/  @P3 LDG.E R27, desc[UR8][R4.64] ;  /* 0x00000008041b3981 */ /* 0x022364000c1e1900 */
[----:B-12---:R-:W-:Y:S02]  /*7460*/  @!P3 MOV R27, UR4 ;  /* 0x00000004001bbc02 */ /* 0x006fe40008000f00 */
.L_x_84:
[----:B------:R-:W-:Y:S05]  /*7470*/  @!P4 BRA `(.L_x_85) ;  /* 0x000000000024c947 */ /* 0x000fea0003800000 */
[----:B------:R-:W-:Y:S01]  /*7480*/  ISETP.NE.U32.AND P3, PT, R42, RZ, PT ;  /* 0x000000ff2a00720c */ /* 0x000fe20003f65070 */
[----:B------:R-:W1:Y:S03]  /*7490*/  LDCU.64 UR4, c[0x0][0x358] ;  /* 0x00006b00ff0477ac */ /* 0x000e660008000a00 */
[----:B------:R-:W-:Y:S11]  /*74a0*/  ISETP.NE.AND.EX P3, PT, R43, RZ, PT, P3 ;  /* 0x000000ff2b00720c */ /* 0x000ff60003f65330 */
[----:B------:R-:W-:Y:S02]  /*74b0*/  @!UPT UIADD3 URZ, UPT, UPT, URZ, URZ, URZ ;  /* 0x000000fffffff290 */ /* 0x000fe4000fffe0ff */
[----:B------:R-:W2:Y:S01]  /*74c0*/  @P3 LDC.64 R4, c[0x0][0x9a8] ;  /* 0x00026a00ff043b82 */ /* 0x000ea20000000a00 */
[----:B------:R-:W-:Y:S04]  /*74d0*/  @P3 IMAD R0, R60, UR50, RZ ;  /* 0x000000323c003c24 */ /* 0x000fe8000f8e02ff */
[----:B--2---:R-:W-:Y:S05]  /*74e0*/  @P3 IMAD.WIDE R4, R0, 0x4, R4 ;  /* 0x0000000400043825 */ /* 0x004fea00078e0204 */
[----:B-1---5:R1:W5:Y:S02]  /*74f0*/  @P3 LDG.E R24, desc[UR4][R4.64] ;  /* 0x0000000404183981 */ /* 0x022364000c1e1900 */
[----:B-1----:R-:W2:Y:S02]  /*7500*/  @!P3 LDC R24, c[0x0][0x9a0] ;  /* 0x00026800ff18bb82 */ /* 0x002ea40000000800 */
.L_x_85:
[----:B-----5:R-:W-:Y:S01]  /*7510*/  FSETP.NEU.AND P3, PT, R27, RZ, PT ;  /* 0x000000ff1b00720b */ /* 0x020fe20003f6d000 */
[----:B------:R-:W-:Y:S01]  /*7520*/  IMAD.SHL.U32 R86, R67, 0x4, RZ ;  /* 0x0000000443567824 */ /* 0x000fe200078e00ff */
[----:B------:R-:W-:Y:S01]  /*7530*/  SEL R4, RZ, 0xffffffff, P2 ;  /* 0xffffffffff047807 */ /* 0x000fe20001000000 */
[----:B------:R-:W-:Y:S01]  /*7540*/  BSSY B1, `(.L_x_86) ;  /* 0x000003d000017945 */ /* 0x000fe20003800000 */
[----:B------:R-:W-:Y:S01]  /*7550*/  @P1 LOP3.LUT P2, RZ, R69, 0xff, RZ, 0xc0, !PT ;  /* 0x000000ff45ff1812 */ /* 0x000fe2000784c0ff */
[----:B------:R-:W-:Y:S01]  /*7560*/  VIADD R82, R86, UR49 ;  /* 0x0000003156527c36 */ /* 0x000fe20008000000 */
[----:B------:R-:W-:Y:S01]  /*7570*/  @P1 SEL R3, RZ, 0xffffffff, P3 ;  /* 0xffffffffff031807 */ /* 0x000fe20001800000 */
[----:B------:R-:W-:Y:S01]  /*7580*/  IMAD.MOV.U32 R87, RZ, RZ, 0x1 ;  /* 0x00000001ff577424 */ /* 0x000fe200078e00ff */
[----:B------:R-:W-:Y:S01]  /*7590*/  LOP3.LUT R66, R66, 0x1, RZ, 0x3c, !PT ;  /* 0x0000000142427812 */ /* 0x000fe200078e3cff */
[----:B------:R-:W-:Y:S01]  /*75a0*/  IMAD.IADD R25, R23, 0x1, R2 ;  /* 0x0000000117197824 */ /* 0x000fe200078e0202 */
[----:B------:R-:W-:Y:S01]  /*75b0*/  @P0 SEL R3, R4, R3, !P2 ;  /* 0x0000000304030207 */ /* 0x000fe20005000000 */
[----:B------:R-:W-:Y:S01]  /*75c0*/  IMAD.MOV.U32 R85, RZ, RZ, RZ ;  /* 0x000000ffff557224 */ /* 0x000fe200078e00ff */
[----:B------:R-:W-:Y:S02]  /*75d0*/  LEA R83, R22, UR49, 0x3 ;  /* 0x0000003116537c11 */ /* 0x000fe4000f8e18ff */
[----:B------:R-:W-:Y:S02]  /*75e0*/  CS2R R46, SRZ ;  /* 0x00000000002e7805 */ /* 0x000fe4000001ff00 */
[----:B------:R-:W-:Y:S02]  /*75f0*/  @P1 LOP3.LUT R3, R3, 0x1, RZ, 0xc0, !PT ;  /* 0x0000000103031812 */ /* 0x000fe400078ec0ff */
[----:B------:R-:W-:Y:S02]  /*7600*/  CS2R R44, SRZ ;  /* 0x00000000002c7805 */ /* 0x000fe4000001ff00 */
[----:B------:R-:W-:Y:S02]  /*7610*/  SHF.L.U32 R0, R65, 0x1f, RZ ;  /* 0x0000001f41007819 */ /* 0x000fe400000006ff */
[----:B------:R-:W-:Y:S02]  /*7620*/  CS2R R50, SRZ ;  /* 0x0000000000327805 */ /* 0x000fe4000001ff00 */
[----:B------:R-:W-:Y:S02]  /*7630*/  ISETP.NE.U32.OR P6, PT, R3, 0x1, !P1 ;  /* 0x000000010300780c */ /* 0x000fe40004fc5470 */
[----:B------:R-:W-:Y:S02]  /*7640*/  CS2R R48, SRZ ;  /* 0x0000000000307805 */ /* 0x000fe4000001ff00 */
[----:B------:R-:W-:Y:S02]  /*7650*/  PLOP3.LUT P2, PT, PT, PT, UP1, 0x80, 0x8 ;  /* 0x000000000008781c */ /* 0x000fe40003f4f018 */
[----:B------:R-:W-:Y:S02]  /*7660*/  CS2R R54, SRZ ;  /* 0x0000000000367805 */ /* 0x000fe4000001ff00 */
[----:B------:R-:W-:Y:S02]  /*7670*/  LOP3.LUT P4, R77, R69, 0xff, RZ, 0xc0, !PT ;  /* 0x000000ff454d7812 */ /* 0x000fe4000788c0ff */
[----:B------:R-:W-:Y:S02]  /*7680*/  CS2R R52, SRZ ;  /* 0x0000000000347805 */ /* 0x000fe4000001ff00 */
[----:B------:R-:W-:Y:S02]  /*7690*/  SEL R3, RZ, 0xffffffff, P3 ;  /* 0xffffffffff037807 */ /* 0x000fe40001800000 */
[----:B------:R-:W-:Y:S02]  /*76a0*/  CS2R R58, SRZ ;  /* 0x00000000003a7805 */ /* 0x000fe4000001ff00 */
[----:B------:R-:W-:Y:S02]  /*76b0*/  P2R R79, PR, RZ, 0x40 ;  /* 0x00000040ff4f7803 */ /* 0x000fe40000000000 */
[----:B------:R-:W-:Y:S01]  /*76c0*/  CS2R R56, SRZ ;  /* 0x0000000000387805 */ /* 0x000fe2000001ff00 */
[----:B------:R-:W-:Y:S02]  /*76d0*/  VIADD R35, R82, 0x400 ;  /* 0x0000040052237836 */ /* 0x000fe40000000000 */
[----:B------:R-:W-:Y:S01]  /*76e0*/  IMAD.IADD R80, R75, 0x1, R82 ;  /* 0x000000014b507824 */ /* 0x000fe200078e0252 */
[----:B------:R-:W-:Y:S02]  /*76f0*/  @P6 SHF.L.U32 R5, R66, 0x1f, RZ ;  /* 0x0000001f42056819 */ /* 0x000fe400000006ff */
[----:B------:R-:W-:Y:S02]  /*7700*/  @P2 SEL R3, R4, R3, !P4 ;  /* 0x0000000304032207 */ /* 0x000fe40006000000 */
[----:B------:R-:W1:Y:S02]  /*7710*/  @P6 SYNCS.PHASECHK.TRANS64.TRYWAIT P1, [UR49+0x80], R5 ;  /* 0x00008005ff0065a7 */ /* 0x000e640008021131 */
[----:B------:R-:W-:Y:S04]  /*7720*/  LOP3.LUT R3, R3, 0x1, RZ, 0xc0, !PT ;  /* 0x0000000103037812 */ /* 0x000fe800078ec0ff */
[----:B------:R-:W-:Y:S04]  /*7730*/  ISETP.NE.U32.AND P5, PT, R3, 0x1, PT ;  /* 0x000000010300780c */ /* 0x000fe80003fa5070 */
[----:B------:R-:W-:Y:S01]  /*7740*/  P2R R88, PR, RZ, 0x20 ;  /* 0x00000020ff587803 */ /* 0x000fe20000000000 */
[----:B------:R3:W4:Y:S01]  /*7750*/  SYNCS.PHASECHK.TRANS64.TRYWAIT P0, [R83+URZ+0xe0], R0 ;  /* 0x0000e000530075a7 */ /* 0x00072200080011ff */
[----:B-1----:R-:W-:Y:S01]  /*7760*/  @P6 SEL R87, RZ, 0x1, !P1 ;  /* 0x00000001ff576807 */ /* 0x002fe20004800000 */
[----:B---3--:R-:W-:Y:S06]  /*7770*/  @!P6 BRA `(.L_x_87) ;  /* 0x000000000064e947 */ /* 0x008fec0003800000 */
[----:B------:R-:W-:Y:S01]  /*7780*/  @P5 IMAD R6, R76, 0x4, R35 ;  /* 0x000000044c065824 */ /* 0x000fe200078e0223 */
[----:B------:R-:W-:Y:S01]  /*7790*/  ISETP.NE.AND P1, PT, R87, RZ, PT ;  /* 0x000000ff5700720c */ /* 0x000fe20003f25270 */
[----:B------:R-:W-:Y:S01]  /*77a0*/  IMAD.MOV.U32 R46, RZ, RZ, RZ ;  /* 0x000000ffff2e7224 */ /* 0x000fe200078e00ff */
[----:B------:R-:W-:Y:S01]  /*77b0*/  BSSY B0, `(.L_x_88) ;  /* 0x000000d000007945 */ /* 0x000fe20003800000 */
[----:B------:R-:W-:Y:S01]  /*77c0*/  @P5 IMAD.IADD R4, R75, 0x1, R6 ;  /* 0x000000014b045824 */ /* 0x000fe200078e0206 */
[----:B------:R-:W-:Y:S02]  /*77d0*/  CS2R R50, SRZ ;  /* 0x0000000000327805 */ /* 0x000fe4000001ff00 */
[----:B------:R-:W-:Y:S02]  /*77e0*/  CS2R R48, SRZ ;  /* 0x0000000000307805 */ /* 0x000fe4000001ff00 */
[----:B------:R-:W-:Y:S02]  /*77f0*/  CS2R R44, SRZ ;  /* 0x00000000002c7805 */ /* 0x000fe4000001ff00 */
[----:B------:R-:W-:Y:S02]  /*7800*/  CS2R R58, SRZ ;  /* 0x00000000003a7805 */ /* 0x000fe4000001ff00 */
[----:B------:R-:W-:Y:S02]  /*7810*/  CS2R R56, SRZ ;  /* 0x0000000000387805 */ /* 0x000fe4000001ff00 */
[----:B------:R-:W-:Y:S02]  /*7820*/  CS2R R54, SRZ ;  /* 0x0000000000367805 */ /* 0x000fe4000001ff00 */
[----:B------:R-:W-:Y:S01]  /*7830*/  CS2R R52, SRZ ;  /* 0x0000000000347805 */ /* 0x000fe2000001ff00 */
[----:B------:R-:W-:Y:S06]  /*7840*/  @P1 BRA `(.L_x_89) ;  /* 0x00000000000c1947 */ /* 0x000fec0003800000 */
[----:B------:R-:W-:Y:S04]  /*7850*/  SHF.L.U32 R3, R66, 0x1f, RZ ;  /* 0x0000001f42037819 */ /* 0x000fe800000006ff */
[----:B------:R-:W1:Y:S02]  /*7860*/  SYNCS.PHASECHK.TRANS64.TRYWAIT P1, [UR49+0x80], R3 ;  /* 0x00008003ff0075a7 */ /* 0x000e640008021131 */
[----:B-1----:R-:W-:Y:S05]  /*7870*/  @!P1 BRA `(.L_x_90) ;  /* 0x0000003000789947 */ /* 0x002fea0003800000 */
.L_x_89:
[----:B------:R-:W-:Y:S05]  /*7880*/  BSYNC B0 ;  /* 0x0000000000007941 */ /* 0x000fea0003800000 */
.L_x_88:
[----:B------:R-:W-:Y:S01]  /*7890*/  ISETP.NE.AND P1, PT, R88, RZ, PT ;  /* 0x000000ff5800720c */ /* 0x000fe20003f25270 */
[----:B------:R-:W-:Y:S11]  /*78a0*/  HFMA2 R85, -RZ, RZ, 0, 5.9604644775390625e-08 ;  /* 0x00000001ff557431 */ /* 0x000ff600000001ff */
[----:B------:R-:W-:Y:S01]  /*78b0*/  @!UPT UIADD3 URZ, UPT, UPT, URZ, URZ, URZ ;  /* 0x000000fffffff290 */ /* 0x000fe2000fffe0ff */
[----:B------:R-:W-:Y:S05]  /*78c0*/  @P1 WARPSYNC.ALL ;  /* 0x0000000000001948 */ /* 0x000fea0003800000 */
[----:B------:R3:W1:Y:S04]  /*78d0*/  @P1 LDSM.16.M88.4 R48, [R6] ;  /* 0x000000000630183b */ /* 0x0006680000000200 */
[----:B------:R3:W1:Y:S04]  /*78e0*/  @P1 LDSM.16.M88.4 R44, [R4] ;  /* 0x00000000042c183b */ /* 0x0006680000000200 */
[----:B------:R3:W1:Y:S04]  /*78f0*/  @P1 LDSM.16.M88.4 R56, [R86+UR49+0x400] ;  /* 0x000400315638183b */ /* 0x0006680008000200 */
[----:B------:R3:W1:Y:S02]  /*7900*/  @P1 LDSM.16.M88.4 R52, [R80+0x400] ;  /* 0x000400005034183b */ /* 0x0006640000000200 */
.L_x_87:
[----:B------:R-:W-:Y:S05]  /*7910*/  BSYNC B1 ;  /* 0x0000000000017941 */ /* 0x000fea0003800000 */
.L_x_86:
[----:B-1----:R-:W-:Y:S04]  /*7920*/  SHF.R.U32.HI R3, RZ, 0x15, R25 ;  /* 0x00000015ff037819 */ /* 0x002fe80000011619 */
[----:B------:R-:W-:Y:S01]  /*7930*/  LOP3.LUT P1, RZ, R3, 0x3, R70, 0x48, !PT ;  /* 0x0000000303ff7812 */ /* 0x000fe20007824846 */
[----:B------:R-:W-:Y:S01]  /*7940*/  @!UPT UIADD3 URZ, UPT, UPT, URZ, URZ, URZ ;  /* 0x000000fffffff290 */ /* 0x000fe2000fffe0ff */
[----:B----4-:R-:W-:Y:S11]  /*7950*/  @P0 BRA `(.L_x_91) ;  /* 0x0000000000080947 */ /* 0x010ff60003800000 */
[----:B------:R-:W1:Y:S02]  /*7960*/  SYNCS.PHASECHK.TRANS64.TRYWAIT P0, [R83+URZ+0xe0], R0 ;  /* 0x0000e000530075a7 */ /* 0x000e6400080011ff */
[----:B-1----:R-:W-:Y:S05]  /*7970*/  @!P0 BRA `(.L_x_92) ;  /* 0x0000003000508947 */ /* 0x002fea0003800000 */
.L_x_91:
[----:B------:R-:W-:Y:S05]  /*7980*/  @!P1 BRA `(.L_x_93) ;  /* 0x0000000000409947 */ /* 0x000fea0003800000 */
[----:B------:R-:W4:Y:S01]  /*7990*/  LDCU.64 UR8, c[0x4][0x70] ;  /* 0x01000e00ff0877ac */ /* 0x000f220008000a00 */
[----:B------:R-:W-:Y:S01]  /*79a0*/  MOV R3, 0x0 ;  /* 0x0000000000037802 */ /* 0x000fe20000000f00 */
[----:B------:R-:W-:Y:S02]  /*79b0*/  HFMA2 R12, -RZ, RZ, 0, 5.9604644775390625e-08 ;  /* 0x00000001ff0c7431 */ /* 0x000fe400000001ff */
[----:B------:R-:W-:Y:S02]  /*79c0*/  IMAD.MOV.U32 R8, RZ, RZ, 0x192 ;  /* 0x00000192ff087424 */ /* 0x000fe400078e00ff */
[----:B------:R-:W-:Y:S01]  /*79d0*/  IMAD.MOV.U32 R13, RZ, RZ, RZ ;  /* 0x000000ffff0d7224 */ /* 0x000fe200078e00ff */
[----:B------:R-:W5:Y:S01]  /*79e0*/  LDCU.64 UR6, c[0x4][0x78] ;  /* 0x01000f00ff0677ac */ /* 0x000f620008000a00 */
[----:B------:R-:W1:Y:S01]  /*79f0*/  LDC.64 R2, c[0x4][R3] ;  /* 0x0100000003027b82 */ /* 0x000e620000000a00 */
[----:B------:R-:W2:Y:S01]  /*7a00*/  LDCU.64 UR4, c[0x4][0x10] ;  /* 0x01000200ff0477ac */ /* 0x000ea20008000a00 */
[----:B----4-:R-:W-:Y:S01]  /*7a10*/  MOV R5, UR9 ;  /* 0x0000000900057c02 */ /* 0x010fe20008000f00 */
[----:B---3--:R-:W-:Y:S01]  /*7a20*/  IMAD.U32 R4, RZ, RZ, UR8 ;  /* 0x00000008ff047e24 */ /* 0x008fe2000f8e00ff */
[----:B-----5:R-:W-:Y:S01]  /*7a30*/  MOV R7, UR7 ;  /* 0x0000000700077c02 */ /* 0x020fe20008000f00 */
[----:B------:R-:W-:Y:S01]  /*7a40*/  IMAD.U32 R6, RZ, RZ, UR6 ;  /* 0x00000006ff067e24 */ /* 0x000fe2000f8e00ff */
[----:B--2---:R-:W-:Y:S01]  /*7a50*/  MOV R11, UR5 ;  /* 0x00000005000b7c02 */ /* 0x004fe20008000f00 */
[----:B------:R-:W-:Y:S02]  /*7a60*/  IMAD.U32 R10, RZ, RZ, UR4 ;  /* 0x00000004ff0a7e24 */ /* 0x000fe4000f8e00ff */
[----:B------:R-:W-:Y:S07]  /*7a70*/  LEPC R20, `(.L_x_93) ;  /* 0x000000001014794e */ /* 0x000fee0000000000 */
[----:B-1----:R-:W-:Y:S05]  /*7a80*/  CALL.ABS.NOINC R2 ;  /* 0x0000000002007343 */ /* 0x002fea0003c00000 */
.L_x_93:
[----:B------:R-:W-:Y:S01]  /*7a90*/  LOP3.LUT R20, R56, 0xffffe000, RZ, 0xc0, !PT ;  /* 0xffffe00038147812 */ /* 0x000fe200078ec0ff */
[----:B------:R-:W-:Y:S05]  /*7aa0*/  WARPSYNC.ALL ;  /* 0x0000000000007948 */ /* 0x000fea0003800000 */
[----:B------:R-:W-:Y:S01]  /*7ab0*/  R2UR UR4, R25 ;  /* 0x00000000190472ca */ /* 0x000fe200000e0000 */
[----:B------:R-:W-:Y:S01]  /*7ac0*/  IMAD.SHL.U32 R90, R76, 0x4, RZ ;  /* 0x000000044c5a7824 */ /* 0x000fe200078e00ff */
[----:B------:R-:W-:Y:S01]  /*7ad0*/  LOP3.LUT R21, R57, 0xffffe000, RZ, 0xc0, !PT ;  /* 0xffffe00039157812 */ /* 0x000fe200078ec0ff */
[----:B------:R-:W-:Y:S01]  /*7ae0*/  BSSY.RECONVERGENT B0, `(.L_x_94) ;  /* 0x0000059000007945 */ /* 0x000fe20003800200 */
[----:B------:R-:W-:Y:S02]  /*7af0*/  LOP3.LUT R26, R59, 0xffffe000, RZ, 0xc0, !PT ;  /* 0xffffe0003b1a7812 */ /* 0x000fe400078ec0ff */
[----:B------:R-:W-:Y:S02]  /*7b00*/  LOP3.LUT R32, R53, 0xffffe000, RZ, 0xc0, !PT ;  /* 0xffffe00035207812 */ /* 0x000fe400078ec0ff */
[----:B------:R-:W-:Y:S02]  /*7b10*/  LOP3.LUT R33, R54, 0xffffe000, RZ, 0xc0, !PT ;  /* 0xffffe00036217812 */ /* 0x000fe400078ec0ff */
[----:B------:R-:W-:Y:S02]  /*7b20*/  IADD3 R84, PT, PT, R35, R90, RZ ;  /* 0x0000005a23547210 */ /* 0x000fe40007ffe0ff */
[----:B------:R-:W-:Y:S01]  /*7b30*/  ISETP.NE.AND P0, PT, R68, RZ, PT ;  /* 0x000000ff4400720c */ /* 0x000fe20003f05270 */
[----:B---3--:R-:W1:Y:S02]  /*7b40*/  LDTM.16dp128bit.x8 R4, tmem[UR4] ;  /* 0x00000004000479ee */ /* 0x008e640008180000 */
[----:B------:R-:W-:Y:S02]  /*7b50*/  IMAD.IADD R81, R75, 0x1, R84 ;  /* 0x000000014b517824 */ /* 0x000fe400078e0254 */
[C---:B-12---:R-:W-:Y:S01]  /*7b60*/  FMUL R0, R24.reuse, R4 ;  /* 0x0000000418007220 */ /* 0x046fe20000400000 */
[C---:B------:R-:W-:Y:S01]  /*7b70*/  FMUL R2, R24.reuse, R5 ;  /* 0x0000000518027220 */ /* 0x040fe20000400000 */
[C---:B------:R-:W-:Y:S01]  /*7b80*/  FMUL R3, R24.reuse, R6 ;  /* 0x0000000618037220 */ /* 0x040fe20000400000 */
[----:B------:R-:W-:Y:S01]  /*7b90*/  FMUL R7, R24, R7 ;  /* 0x0000000718077220 */ /* 0x000fe20000400000 */
[C---:B------:R-:W-:Y:S01]  /*7ba0*/  FFMA R28, R27.reuse, R20, R0 ;  /* 0x000000141b1c7223 */ /* 0x040fe20000000000 */
[----:B------:R-:W-:Y:S01]  /*7bb0*/  LOP3.LUT R20, R58, 0xffffe000, RZ, 0xc0, !PT ;  /* 0xffffe0003a147812 */ /* 0x000fe200078ec0ff */
[C---:B------:R-:W-:Y:S01]  /*7bc0*/  FFMA R29, R27.reuse, R21, R2 ;  /* 0x000000151b1d7223 */ /* 0x040fe20000000002 */
[----:B------:R-:W-:Y:S01]  /*7bd0*/  LOP3.LUT R21, R52, 0xffffe000, RZ, 0xc0, !PT ;  /* 0xffffe00034157812 */ /* 0x000fe200078ec0ff */
[C---:B------:R-:W-:Y:S01]  /*7be0*/  FMUL R4, R24.reuse, R8 ;  /* 0x0000000818047220 */ /* 0x040fe20000400000 */
[----:B------:R-:W-:Y:S01]  /*7bf0*/  F2FP.TF32.F32.PACK_B R28, R28 ;  /* 0x0000001cff1c723e */ /* 0x000fe200024050ff */
[----:B------:R-:W-:Y:S01]  /*7c00*/  FFMA R30, R27, R20, R3 ;  /* 0x000000141b1e7223 */ /* 0x000fe20000000003 */
[----:B------:R-:W-:Y:S01]  /*7c10*/  LOP3.LUT R20, R55, 0xffffe000, RZ, 0xc0, !PT ;  /* 0xffffe00037147812 */ /* 0x000fe200078ec0ff */
[C---:B------:R-:W-:Y:S01]  /*7c20*/  FMUL R5, R24.reuse, R9 ;  /* 0x0000000918057220 */ /* 0x040fe20000400000 */
[----:B------:R-:W-:Y:S01]  /*7c30*/  F2FP.TF32.F32.PACK_B R29, R29 ;  /* 0x0000001dff1d723e */ /* 0x000fe200024050ff */
[C---:B------:R-:W-:Y:S01]  /*7c40*/  FMUL R6, R24.reuse, R10 ;  /* 0x0000000a18067220 */ /* 0x040fe20000400000 */
[----:B------:R-:W-:Y:S01]  /*7c50*/  F2FP.TF32.F32.PACK_B R30, R30 ;  /* 0x0000001eff1e723e */ /* 0x000fe200024050ff */
[----:B------:R-:W-:Y:S01]  /*7c60*/  FFMA R31, R27, R26, R7 ;  /* 0x0000001a1b1f7223 */ /* 0x000fe20000000007 */
[----:B------:R-:W-:Y:S01]  /*7c70*/  LOP3.LUT R26, R49, 0xffffe000, RZ, 0xc0, !PT ;  /* 0xffffe000311a7812 */ /* 0x000fe200078ec0ff */
[----:B------:R-:W-:Y:S01]  /*7c80*/  FMUL R11, R24, R11 ;  /* 0x0000000b180b7220 */ /* 0x000fe20000400000 */
[C---:B------:R-:W-:Y:S01]  /*7c90*/  FFMA R4, R27.reuse, R21, R4 ;  /* 0x000000151b047223 */ /* 0x040fe20000000004 */
[----:B------:R-:W-:Y:S01]  /*7ca0*/  LOP3.LUT R21, R48, 0xffffe000, RZ, 0xc0, !PT ;  /* 0xffffe00030157812 */ /* 0x000fe200078ec0ff */
[C---:B------:R-:W-:Y:S01]  /*7cb0*/  FFMA R5, R27.reuse, R32, R5 ;  /* 0x000000201b057223 */ /* 0x040fe20000000005 */
[----:B------:R-:W-:Y:S01]  /*7cc0*/  F2FP.TF32.F32.PACK_B R31, R31 ;  /* 0x0000001fff1f723e */ /* 0x000fe200024050ff */
        /* <DEDUP_REMOVED lines=8> */
[----:B------:R1:W-:Y:S01]  /*7d50*/  STSM.16.M88.4 [R82+0x400], R28 ;  /* 0x0004001c52007844 */ /* 0x0003e20000000200 */
[----:B------:R-:W-:Y:S01]  /*7d60*/  F2FP.TF32.F32.PACK_B R6, R6 ;  /* 0x00000006ff06723e */ /* 0x000fe200024050ff */
[C---:B------:R-:W-:Y:S01]  /*7d70*/  FMUL R10, R24.reuse, R14 ;  /* 0x0000000e180a7220 */ /* 0x040fe20000400000 */
[----:B------:R-:W-:Y:S01]  /*7d80*/  F2FP.TF32.F32.PACK_B R7, R7 ;  /* 0x00000007ff07723e */ /* 0x000fe200024050ff */
[----:B------:R-:W-:Y:S01]  /*7d90*/  FMUL R15, R24, R15 ;  /* 0x0000000f180f7220 */ /* 0x000fe20000400000 */
[C---:B------:R-:W-:Y:S01]  /*7da0*/  FFMA R8, R27.reuse, R21, R8 ;  /* 0x000000151b087223 */ /* 0x040fe20000000008 */
[C---:B------:R-:W-:Y:S01]  /*7db0*/  FFMA R9, R27.reuse, R26, R9 ;  /* 0x0000001a1b097223 */ /* 0x040fe20000000009 */
[C---:B------:R-:W-:Y:S01]  /*7dc0*/  FFMA R10, R27.reuse, R33, R10 ;  /* 0x000000211b0a7223 */ /* 0x040fe2000000000a */
[----:B------:R1:W-:Y:S01]  /*7dd0*/  STSM.16.M88.4 [R80+0x400], R4 ;  /* 0x0004000450007844 */ /* 0x0003e20000000200 */
[----:B------:R-:W-:Y:S01]  /*7de0*/  LOP3.LUT R21, R44, 0xffffe000, RZ, 0xc0, !PT ;  /* 0xffffe0002c157812 */ /* 0x000fe200078ec0ff */
[----:B------:R-:W-:Y:S01]  /*7df0*/  FFMA R11, R27, R20, R15 ;  /* 0x000000141b0b7223 */ /* 0x000fe2000000000f */
[----:B------:R-:W-:Y:S01]  /*7e00*/  LOP3.LUT R20, R45, 0xffffe000, RZ, 0xc0, !PT ;  /* 0xffffe0002d147812 */ /* 0x000fe200078ec0ff */
[C---:B------:R-:W-:Y:S01]  /*7e10*/  FMUL R12, R24.reuse, R16 ;  /* 0x00000010180c7220 */ /* 0x040fe20000400000 */
[----:B------:R-:W-:Y:S01]  /*7e20*/  FMUL R13, R24, R17 ;  /* 0x00000011180d7220 */ /* 0x000fe20000400000 */
[----:B------:R-:W-:Y:S01]  /*7e30*/  LOP3.LUT R33, R46, 0xffffe000, RZ, 0xc0, !PT ;  /* 0xffffe0002e217812 */ /* 0x000fe200078ec0ff */
[C---:B------:R-:W-:Y:S01]  /*7e40*/  FMUL R14, R24.reuse, R18 ;  /* 0x00000012180e7220 */ /* 0x040fe20000400000 */
[----:B------:R-:W-:Y:S01]  /*7e50*/  LOP3.LUT R26, R47, 0xffffe000, RZ, 0xc0, !PT ;  /* 0xffffe0002f1a7812 */ /* 0x000fe200078ec0ff */
[----:B------:R-:W-:Y:S01]  /*7e60*/  FMUL R19, R24, R19 ;  /* 0x0000001318137220 */ /* 0x000fe20000400000 */
[C---:B------:R-:W-:Y:S01]  /*7e70*/  FFMA R12, R27.reuse, R21, R12 ;  /* 0x000000151b0c7223 */ /* 0x040fe2000000000c */
[C---:B------:R-:W-:Y:S01]  /*7e80*/  FFMA R13, R27.reuse, R20, R13 ;  /* 0x000000141b0d7223 */ /* 0x040fe2000000000d */
[C---:B------:R-:W-:Y:S01]  /*7e90*/  FFMA R14, R27.reuse, R33, R14 ;  /* 0x000000211b0e7223 */ /* 0x040fe2000000000e */
[----:B------:R-:W-:Y:S01]  /*7ea0*/  FFMA R15, R27, R26, R19 ;  /* 0x0000001a1b0f7223 */ /* 0x000fe20000000013 */
[----:B------:R-:W-:Y:S02]  /*7eb0*/  F2FP.TF32.F32.PACK_B R8, R8 ;  /* 0x00000008ff08723e */ /* 0x000fe400024050ff */
[----:B------:R-:W-:Y:S02]  /*7ec0*/  F2FP.TF32.F32.PACK_B R9, R9 ;  /* 0x00000009ff09723e */ /* 0x000fe400024050ff */
[----:B------:R-:W-:Y:S02]  /*7ed0*/  F2FP.TF32.F32.PACK_B R10, R10 ;  /* 0x0000000aff0a723e */ /* 0x000fe400024050ff */
[----:B------:R-:W-:Y:S02]  /*7ee0*/  F2FP.TF32.F32.PACK_B R11, R11 ;  /* 0x0000000bff0b723e */ /* 0x000fe400024050ff */
[----:B------:R-:W-:Y:S02]  /*7ef0*/  F2FP.TF32.F32.PACK_B R12, R12 ;  /* 0x0000000cff0c723e */ /* 0x000fe400024050ff */
[----:B------:R-:W-:Y:S01]  /*7f00*/  F2FP.TF32.F32.PACK_B R13, R13 ;  /* 0x0000000dff0d723e */ /* 0x000fe200024050ff */
[----:B------:R1:W-:Y:S01]  /*7f10*/  STSM.16.M88.4 [R84], R8 ;  /* 0x0000000854007844 */ /* 0x0003e20000000200 */
[----:B------:R-:W-:Y:S02]  /*7f20*/  F2FP.TF32.F32.PACK_B R14, R14 ;  /* 0x0000000eff0e723e */ /* 0x000fe400024050ff */
[----:B------:R-:W-:Y:S05]  /*7f30*/  F2FP.TF32.F32.PACK_B R15, R15 ;  /* 0x0000000fff0f723e */ /* 0x000fea00024050ff */
[----:B------:R1:W-:Y:S01]  /*7f40*/  STSM.16.M88.4 [R81], R12 ;  /* 0x0000000c51007844 */ /* 0x0003e20000000200 */
[----:B------:R-:W-:Y:S01]  /*7f50*/  @!PT LDS RZ, [RZ] ;  /* 0x00000000fffff984 */ /* 0x000fe20000000800 */
[----:B------:R-:W-:Y:S01]  /*7f60*/  @!PT LDS RZ, [RZ] ;  /* 0x00000000fffff984 */ /* 0x000fe20000000800 */
[----:B------:R-:W-:Y:S01]  /*7f70*/  @!PT LDS RZ, [RZ] ;  /* 0x00000000fffff984 */ /* 0x000fe20000000800 */
[----:B------:R-:W-:Y:S01]  /*7f80*/  @!PT LDS RZ, [RZ] ;  /* 0x00000000fffff984 */ /* 0x000fe20000000800 */
[----:B------:R2:W-:Y:S07]  /*7f90*/  MEMBAR.ALL.CTA ;  /* 0x0000000000007992 */ /* 0x0005ee0000008000 */
[----:B--2---:R-:W2:Y:S02]  /*7fa0*/  FENCE.VIEW.ASYNC.S ;  /* 0x00000000000073c6 */ /* 0x004ea40000000000 */
[----:B--2---:R-:W-:Y:S06]  /*7fb0*/  BAR.SYNC.DEFER_BLOCKING 0x1, 0x80 ;  /* 0x0042000000007b1d */ /* 0x004fec0000010000 */
[----:B------:R-:W-:Y:S05]  /*7fc0*/  @P0 BRA `(.L_x_95) ;  /* 0x0000000000280947 */ /* 0x000fea0003800000 */
[----:B------:R-:W2:Y:S01]  /*7fd0*/  LDCU.64 UR6, c[0x0][0x348] ;  /* 0x00006900ff0677ac */ /* 0x000ea20008000a00 */
[----:B------:R-:W-:Y:S01]  /*7fe0*/  UIADD3 UR4, UPT, UPT, UR49, 0x400, URZ ;  /* 0x0000040031047890 */ /* 0x000fe2000fffe0ff */
[----:B------:R-:W-:Y:S05]  /*7ff0*/  UMOV UR41, UR52 ;  /* 0x0000003400297c82 */ /* 0x000fea0008000000 */
[----:B------:R-:W-:Y:S04]  /*8000*/  MOV R74, UR4 ;  /* 0x00000004004a7c02 */ /* 0x000fe80008000f00 */
[----:B------:R-:W-:Y:S01]  /*8010*/  R2UR UR40, R74 ;  /* 0x000000004a2872ca */ /* 0x000fe200000e0000 */
[----:B--2---:R-:W-:Y:S04]  /*8020*/  UIADD3 UR4, UP0, UPT, UR6, 0x780, URZ ;  /* 0x0000078006047890 */ /* 0x004fe8000ff1e0ff */
[----:B------:R-:W-:Y:S09]  /*8030*/  UIADD3.X UR5, UPT, UPT, URZ, UR7, URZ, UP0, !UPT ;  /* 0x00000007ff057290 */ /* 0x000ff200087fe4ff */
[----:B------:R2:W-:Y:S01]  /*8040*/  UTMASTG.5D [UR40], [UR4] ;  /* 0x00000028040073b5 */ /* 0x0005e20008020000 */
[----:B------:R0:W-:Y:S01]  /*8050*/  UTMACMDFLUSH ;  /* 0x00000000000079b7 */ /* 0x0001e20000000000 */
[----:B--2---:R-:W-:Y:S04]  /*8060*/  DEPBAR.LE SB0, 0x1 ;  /* 0x000080400000791a */ /* 0x004fe80000000000 */
.L_x_95:
[----:B------:R-:W-:Y:S05]  /*8070*/  BSYNC.RECONVERGENT B0 ;  /* 0x0000000000007941 */ /* 0x000fea0003800200 */
.L_x_94:
[----:B------:R-:W-:Y:S01]  /*8080*/  BAR.SYNC.DEFER_BLOCKING 0x1, 0x80 ;  /* 0x0042000000007b1d */ /* 0x000fe20000010000 */
[----:B------:R-:W-:Y:S01]  /*8090*/  ISETP.NE.AND P1, PT, R79, RZ, PT ;  /* 0x000000ff4f00720c */ /* 0x000fe20003f25270 */
[----:B------:R-:W-:Y:S01]  /*80a0*/  UISETP.NE.AND UP0, UPT, UR54, URZ, UPT ;  /* 0x000000ff3600728c */ /* 0x000fe2000bf05270 */
[----:B------:R-:W-:Y:S11]  /*80b0*/  LEA R3, R85, UR49, 0x3 ;  /* 0x0000003155037c11 */ /* 0x000ff6000f8e18ff */
[----:B-1----:R-:W-:Y:S01]  /*80c0*/  @P1 SHF.L.U32 R4, R66, 0x1f, RZ ;  /* 0x0000001f42041819 */ /* 0x002fe200000006ff */
[----:B------:R-:W-:Y:S06]  /*80d0*/  BRA.U !UP0, `(.L_x_96) ;  /* 0x0000000108247547 */ /* 0x000fec000b800000 */
[----:B------:R-:W1:Y:S01]  /*80e0*/  S2R R0, SR_CgaCtaId ;  /* 0x0000000000007919 */ /* 0x000e620000008800 */
[----:B------:R-:W-:Y:S01]  /*80f0*/  IMAD.U32 R2, RZ, RZ, UR51 ;  /* 0x00000033ff027e24 */ /* 0x000fe2000f8e00ff */
[----:B------:R-:W-:Y:S04]  /*8100*/  UIADD3 UR4, UPT, UPT, UR51, 0x1, URZ ;  /* 0x0000000133047890 */ /* 0x000fe8000fffe0ff */
[----:B------:R-:W-:Y:S01]  /*8110*/  @P1 LEA R2, R2, UR49, 0x3 ;  /* 0x0000003102021c11 */ /* 0x000fe2000f8e18ff */
[----:B------:R-:W-:Y:S04]  /*8120*/  UISETP.NE.AND UP0, UPT, UR4, 0x4, UPT ;  /* 0x000000040400788c */ /* 0x000fe8000bf05270 */
[----:B------:R-:W-:Y:S01]  /*8130*/  @P1 VIADD R5, R2, 0xa0 ;  /* 0x000000a002051836 */ /* 0x000fe20000000000 */
[----:B------:R-:W-:Y:S04]  /*8140*/  USEL UR51, UR4, URZ, UP0 ;  /* 0x000000ff04337287 */ /* 0x000fe80008000000 */
[----:B-1----:R-:W-:Y:S04]  /*8150*/  @P1 PRMT R0, R0, 0x654, R5 ;  /* 0x0000065400001816 */ /* 0x002fe80000000005 */
[----:B------:R1:W-:Y:S04]  /*8160*/  @P1 SYNCS.ARRIVE.TRANS64.RED.A1T0 RZ, [R0+URZ], RZ ;  /* 0x000000ff00ff19a7 */ /* 0x0003e800081004ff */
.L_x_96:
[----:B------:R-:W2:Y:S01]  /*8170*/  @P1 SYNCS.PHASECHK.TRANS64.TRYWAIT P0, [R3+URZ+0x80], R4 ;  /* 0x00008004030015a7 */ /* 0x000ea200080011ff */
[----:B------:R-:W-:Y:S01]  /*8180*/  BSSY B1, `(.L_x_97) ;  /* 0x0000017000017945 */ /* 0x000fe20003800000 */
[----:B--2---:R-:W-:Y:S03]  /*8190*/  @P1 SEL R87, RZ, 0x1, !P0 ;  /* 0x00000001ff571807 */ /* 0x004fe60004000000 */
[----:B------:R-:W-:Y:S05]  /*81a0*/  @!P1 BRA `(.L_x_98) ;  /* 0x0000000000509947 */ /* 0x000fea0003800000 */
[----:B------:R-:W-:Y:S01]  /*81b0*/  ISETP.NE.AND P1, PT, R88, RZ, PT ;  /* 0x000000ff5800720c */ /* 0x000fe20003f25270 */
[----:B------:R-:W-:Y:S01]  /*81c0*/  BSSY B0, `(.L_x_99) ;  /* 0x000000a000007945 */ /* 0x000fe20003800000 */
[----:B------:R-:W-:Y:S11]  /*81d0*/  ISETP.NE.AND P0, PT, R87, RZ, PT ;  /* 0x000000ff5700720c */ /* 0x000ff60003f05270 */
[----:B------:R-:W-:Y:S04]  /*81e0*/  @P1 IMAD R5, R85, 0x2000, R86 ;  /* 0x0000200055051824 */ /* 0x000fe800078e0256 */
[----:B------:R-:W-:Y:S05]  /*81f0*/  @P1 VIADD R4, R5, UR49 ;  /* 0x0000003105041c36 */ /* 0x000fea0008000000 */
[----:B------:R-:W-:Y:S01]  /*8200*/  @P1 IADD3 R2, PT, PT, R90, R4, RZ ;  /* 0x000000045a021210 */ /* 0x000fe20007ffe0ff */
[----:B------:R-:W-:Y:S01]  /*8210*/  @P1 IMAD.IADD R4, R75, 0x1, R4 ;  /* 0x000000014b041824 */ /* 0x000fe200078e0204 */
[----:B------:R-:W-:Y:S06]  /*8220*/  @P0 BRA `(.L_x_100) ;  /* 0x00000000000c0947 */ /* 0x000fec0003800000 */
[----:B-1----:R-:W-:Y:S04]  /*8230*/  SHF.L.U32 R0, R66, 0x1f, RZ ;  /* 0x0000001f42007819 */ /* 0x002fe800000006ff */
[----:B------:R-:W1:Y:S02]  /*8240*/  SYNCS.PHASECHK.TRANS64.TRYWAIT P0, [R3+URZ+0x80], R0 ;  /* 0x00008000030075a7 */ /* 0x000e6400080011ff */
[----:B-1----:R-:W-:Y:S05]  /*8250*/  @!P0 BRA `(.L_x_101) ;  /* 0x00000028002c8947 */ /* 0x002fea0003800000 */
.L_x_100:
[----:B------:R-:W-:Y:S05]  /*8260*/  BSYNC B0 ;  /* 0x0000000000007941 */ /* 0x000fea0003800000 */
.L_x_99:
[----:B------:R-:W-:Y:S02]  /*8270*/  ISETP.NE.AND P0, PT, R88, RZ, PT ;  /* 0x000000ff5800720c */ /* 0x000fe40003f05270 */
[----:B------:R-:W-:Y:S11]  /*8280*/  IADD3 R85, PT, PT, R85, 0x1, RZ ;  /* 0x0000000155557810 */ /* 0x000ff60007ffe0ff */
[----:B-1----:R-:W-:Y:S01]  /*8290*/  @P0 IMAD.IADD R0, R75, 0x1, R2 ;  /* 0x000000014b000824 */ /* 0x002fe200078e0202 */
[----:B------:R-:W-:Y:S05]  /*82a0*/  @P0 WARPSYNC.ALL ;  /* 0x0000000000000948 */ /* 0x000fea0003800000 */
[----:B------:R2:W3:Y:S04]  /*82b0*/  @P0 LDSM.16.M88.4 R56, [R5+UR49+0x400] ;  /* 0x000400310538083b */ /* 0x0004e80008000200 */
[----:B------:R2:W4:Y:S04]  /*82c0*/  @P0 LDSM.16.M88.4 R52, [R4+0x400] ;  /* 0x000400000434083b */ /* 0x0005280000000200 */
[----:B------:R2:W1:Y:S04]  /*82d0*/  @P0 LDSM.16.M88.4 R48, [R2+0x400] ;  /* 0x000400000230083b */ /* 0x0004680000000200 */
[----:B------:R2:W1:Y:S02]  /*82e0*/  @P0 LDSM.16.M88.4 R44, [R0+0x400] ;  /* 0x00040000002c083b */ /* 0x0004640000000200 */
.L_x_98:
[----:B------:R-:W-:Y:S05]  /*82f0*/  BSYNC B1 ;  /* 0x0000000000017941 */ /* 0x000fea0003800000 */
.L_x_97:
[----:B------:R-:W-:Y:S05]  /*8300*/  VIADD R3, R25, 0x20 ;  /* 0x0000002019037836 */ /* 0x000fea0000000000 */
[----:B------:R-:W-:Y:S04]  /*8310*/  SHF.R.U32.HI R3, RZ, 0x15, R3 ;  /* 0x00000015ff037819 */ /* 0x000fe80000011603 */
[----:B------:R-:W-:Y:S11]  /*8320*/  LOP3.LUT P0, RZ, R3, 0x3, R70, 0x48, !PT ;  /* 0x0000000303ff7812 */ /* 0x000ff60007804846 */
[----:B------:R-:W-:Y:S02]  /*8330*/  @!UPT UIADD3 URZ, UPT, UPT, URZ, URZ, URZ ;  /* 0x000000fffffff290 */ /* 0x000fe4000fffe0ff */
[----:B------:R-:W-:Y:S05]  /*8340*/  @!P0 BRA `(.L_x_102) ;  /* 0x0000000000408947 */ /* 0x000fea0003800000 */
[----:B------:R-:W5:Y:S01]  /*8350*/  LDCU.64 UR8, c[0x4][0x70] ;  /* 0x01000e00ff0877ac */ /* 0x000f620008000a00 */
[----:B------:R-:W-:Y:S01]  /*8360*/  MOV R3, 0x0 ;  /* 0x0000000000037802 */ /* 0x000fe20000000f00 */
[----:B------:R-:W-:Y:S02]  /*8370*/  HFMA2 R12, -RZ, RZ, 0, 5.9604644775390625e-08 ;  /* 0x00000001ff0c7431 */ /* 0x000fe400000001ff */
[----:B------:R-:W-:Y:S02]  /*8380*/  IMAD.MOV.U32 R8, RZ, RZ, 0x192 ;  /* 0x00000192ff087424 */ /* 0x000fe400078e00ff */
[----:B------:R-:W-:Y:S01]  /*8390*/  IMAD.MOV.U32 R13, RZ, RZ, RZ ;  /* 0x000000ffff0d7224 */ /* 0x000fe200078e00ff */
[----:B------:R-:W3:Y:S01]  /*83a0*/  LDCU.64 UR6, c[0x4][0x78] ;  /* 0x01000f00ff0677ac */ /* 0x000ee20008000a00 */
[----:B--2---:R-:W2:Y:S01]  /*83b0*/  LDC.64 R2, c[0x4][R3] ;  /* 0x0100000003027b82 */ /* 0x004ea20000000a00 */
[----:B------:R-:W4:Y:S01]  /*83c0*/  LDCU.64 UR4, c[0x4][0x10] ;  /* 0x01000200ff0477ac */ /* 0x000f220008000a00 */
[----:B-----5:R-:W-:Y:S01]  /*83d0*/  MOV R5, UR9 ;  /* 0x0000000900057c02 */ /* 0x020fe20008000f00 */
[----:B------:R-:W-:Y:S01]  /*83e0*/  IMAD.U32 R4, RZ, RZ, UR8 ;  /* 0x00000008ff047e24 */ /* 0x000fe2000f8e00ff */
[----:B---3--:R-:W-:Y:S01]  /*83f0*/  MOV R7, UR7 ;  /* 0x0000000700077c02 */ /* 0x008fe20008000f00 */
[----:B------:R-:W-:Y:S01]  /*8400*/  IMAD.U32 R6, RZ, RZ, UR6 ;  /* 0x00000006ff067e24 */ /* 0x000fe2000f8e00ff */
[----:B----4-:R-:W-:Y:S01]  /*8410*/  MOV R11, UR5 ;  /* 0x00000005000b7c02 */ /* 0x010fe20008000f00 */
[----:B------:R-:W-:Y:S02]  /*8420*/  IMAD.U32 R10, RZ, RZ, UR4 ;  /* 0x00000004ff0a7e24 */ /* 0x000fe4000f8e00ff */
[----:B------:R-:W-:Y:S07]  /*8430*/  LEPC R20, `(.L_x_102) ;  /* 0x000000001014794e */ /* 0x000fee0000000000 */
[----:B-12---:R-:W-:Y:S05]  /*8440*/  CALL.ABS.NOINC R2 ;  /* 0x0000000002007343 */ /* 0x006fea0003c00000 */
.L_x_102:
[----:B---3--:R-:W-:Y:S01]  /*8450*/  LOP3.LUT R20, R56, 0xffffe000, RZ, 0xc0, !PT ;  /* 0xffffe00038147812 */ /* 0x008fe200078ec0ff */
[----:B------:R-:W-:Y:S05]  /*8460*/  WARPSYNC.ALL ;  /* 0x0000000000007948 */ /* 0x000fea0003800000 */
[----:B------:R-:W-:Y:S01]  /*8470*/  R2UR UR4, R25 ;  /* 0x00000000190472ca */ /* 0x000fe200000e0000 */
[----:B------:R-:W3:Y:S01]  /*8480*/  S2R R89, SR_CgaCtaId ;  /* 0x0000000000597919 */ /* 0x000ee20000008800 */
[----:B------:R-:W-:Y:S01]  /*8490*/  LOP3.LUT R21, R57, 0xffffe000, RZ, 0xc0, !PT ;  /* 0xffffe00039157812 */ /* 0x000fe200078ec0ff */
[----:B------:R-:W-:Y:S01]  /*84a0*/  IMAD.U32 R40, RZ, RZ, UR51 ;  /* 0x00000033ff287e24 */ /* 0x000fe2000f8e00ff */
[----:B------:R-:W-:Y:S01]  /*84b0*/  LOP3.LUT R41, R58, 0xffffe000, RZ, 0xc0, !PT ;  /* 0xffffe0003a297812 */ /* 0x000fe200078ec0ff */
[----:B------:R-:W-:Y:S01]  /*84c0*/  BSSY.RECONVERGENT B0, `(.L_x_103) ;  /* 0x000005a000007945 */ /* 0x000fe20003800200 */
[----:B-1----:R-:W-:Y:S02]  /*84d0*/  LOP3.LUT R26, R48, 0xffffe000, RZ, 0xc0, !PT ;  /* 0xffffe000301a7812 */ /* 0x002fe400078ec0ff */
[----:B------:R-:W-:Y:S02]  /*84e0*/  ISETP.NE.AND P6, PT, R79, RZ, PT ;  /* 0x000000ff4f00720c */ /* 0x000fe40003fc5270 */
[----:B------:R-:W-:Y:S02]  /*84f0*/  ISETP.NE.AND P0, PT, R68, RZ, PT ;  /* 0x000000ff4400720c */ /* 0x000fe40003f05270 */
[----:B------:R-:W-:Y:S01]  /*8500*/  LEA R91, R85, UR49, 0x3 ;  /* 0x00000031555b7c11 */ /* 0x000fe2000f8e18ff */
[----:B--2---:R-:W1:Y:S08]  /*8510*/  LDTM.16dp128bit.x8 R4, tmem[UR4+0x20] ;  /* 0x00002004000479ee */ /* 0x004e700008180000 */
[----:B------:R-:W-:Y:S02]  /*8520*/  @P6 LEA R40, R40, UR49, 0x3 ;  /* 0x0000003128286c11 */ /* 0x000fe4000f8e18ff */
[----:B------:R-:W-:Y:S03]  /*8530*/  @P6 SHF.L.U32 R92, R66, 0x1f, RZ ;  /* 0x0000001f425c6819 */ /* 0x000fe600000006ff */
[----:B------:R-:W-:Y:S05]  /*8540*/  @P6 VIADD R40, R40, 0xa0 ;  /* 0x000000a028286836 */ /* 0x000fea0000000000 */
[----:B---3--:R-:W-:Y:S01]  /*8550*/  @P6 PRMT R40, R89, 0x654, R40 ;  /* 0x0000065459286816 */ /* 0x008fe20000000028 */
[C---:B-1----:R-:W-:Y:S01]  /*8560*/  FMUL R0, R24.reuse, R4 ;  /* 0x0000000418007220 */ /* 0x042fe20000400000 */
[C---:B------:R-:W-:Y:S01]  /*8570*/  FMUL R2, R24.reuse, R5 ;  /* 0x0000000518027220 */ /* 0x040fe20000400000 */
[C---:B------:R-:W-:Y:S01]  /*8580*/  FMUL R3, R24.reuse, R10 ;  /* 0x0000000a18037220 */ /* 0x040fe20000400000 */
[----:B------:R-:W-:Y:S01]  /*8590*/  FMUL R4, R24, R11 ;  /* 0x0000000b18047220 */ /* 0x000fe20000400000 */
[C---:B------:R-:W-:Y:S01]  /*85a0*/  FFMA R28, R27.reuse, R20, R0 ;  /* 0x000000141b1c7223 */ /* 0x040fe20000000000 */
[----:B----4-:R-:W-:Y:S01]  /*85b0*/  LOP3.LUT R20, R52, 0xffffe000, RZ, 0xc0, !PT ;  /* 0xffffe00034147812 */ /* 0x010fe200078ec0ff */
        /* <DEDUP_REMOVED lines=8> */
[----:B------:R-:W-:Y:S01]  /*8640*/  FFMA R31, R27, R21, R2 ;  /* 0x000000151b1f7223 */ /* 0x000fe20000000002 */
[----:B------:R-:W-:Y:S01]  /*8650*/  LOP3.LUT R21, R53, 0xffffe000, RZ, 0xc0, !PT ;  /* 0xffffe00035157812 */ /* 0x000fe200078ec0ff */
[C---:B------:R-:W-:Y:S01]  /*8660*/  FMUL R0, R24.reuse, R8 ;  /* 0x0000000818007220 */ /* 0x040fe20000400000 */
[----:B------:R-:W-:Y:S01]  /*8670*/  F2FP.TF32.F32.PACK_B R30, R30 ;  /* 0x0000001eff1e723e */ /* 0x000fe200024050ff */
[----:B------:R-:W-:Y:S01]  /*8680*/  FMUL R2, R24, R9 ;  /* 0x0000000918027220 */ /* 0x000fe20000400000 */
[----:B------:R-:W-:Y:S01]  /*8690*/  F2FP.TF32.F32.PACK_B R31, R31 ;  /* 0x0000001fff1f723e */ /* 0x000fe200024050ff */
[C---:B------:R-:W-:Y:S01]  /*86a0*/  FFMA R32, R27.reuse, R20, R0 ;  /* 0x000000141b207223 */ /* 0x040fe20000000000 */
[----:B------:R-:W-:Y:S01]  /*86b0*/  LOP3.LUT R20, R54, 0xffffe000, RZ, 0xc0, !PT ;  /* 0xffffe00036147812 */ /* 0x000fe200078ec0ff */
[----:B------:R-:W-:Y:S01]  /*86c0*/  FFMA R33, R27, R21, R2 ;  /* 0x000000151b217223 */ /* 0x000fe20000000002 */
[----:B------:R-:W-:Y:S01]  /*86d0*/  LOP3.LUT R21, R49, 0xffffe000, RZ, 0xc0, !PT ;  /* 0xffffe00031157812 */ /* 0x000fe200078ec0ff */
[----:B------:R1:W-:Y:S01]  /*86e0*/  STSM.16.M88.4 [R82+0x2400], R28 ;  /* 0x0024001c52007844 */ /* 0x0003e20000000200 */
[----:B------:R-:W-:Y:S01]  /*86f0*/  F2FP.TF32.F32.PACK_B R32, R32 ;  /* 0x00000020ff20723e */ /* 0x000fe200024050ff */
[C---:B------:R-:W-:Y:S01]  /*8700*/  FFMA R34, R27.reuse, R20, R3 ;  /* 0x000000141b227223 */ /* 0x040fe20000000003 */
[----:B------:R-:W-:Y:S01]  /*8710*/  LOP3.LUT R20, R50, 0xffffe000, RZ, 0xc0, !PT ;  /* 0xffffe00032147812 */ /* 0x000fe200078ec0ff */
[C---:B------:R-:W-:Y:S01]  /*8720*/  FMUL R5, R24.reuse, R12 ;  /* 0x0000000c18057220 */ /* 0x040fe20000400000 */
[----:B------:R-:W-:Y:S01]  /*8730*/  F2FP.TF32.F32.PACK_B R33, R33 ;  /* 0x00000021ff21723e */ /* 0x000fe200024050ff */
[C---:B------:R-:W-:Y:S01]  /*8740*/  FMUL R6, R24.reuse, R13 ;  /* 0x0000000d18067220 */ /* 0x040fe20000400000 */
[----:B------:R-:W-:Y:S01]  /*8750*/  F2FP.TF32.F32.PACK_B R34, R34 ;  /* 0x00000022ff22723e */ /* 0x000fe200024050ff */
[----:B------:R-:W-:Y:S01]  /*8760*/  FMUL R7, R24, R14 ;  /* 0x0000000e18077220 */ /* 0x000fe20000400000 */
[----:B------:R-:W-:Y:S01]  /*8770*/  FFMA R35, R27, R41, R4 ;  /* 0x000000291b237223 */ /* 0x000fe20000000004 */
[----:B------:R-:W-:Y:S01]  /*8780*/  LOP3.LUT R41, R51, 0xffffe000, RZ, 0xc0, !PT ;  /* 0xffffe00033297812 */ /* 0x000fe200078ec0ff */
[C---:B------:R-:W-:Y:S01]  /*8790*/  FFMA R36, R27.reuse, R26, R5 ;  /* 0x0000001a1b247223 */ /* 0x040fe20000000005 */
[----:B------:R-:W-:Y:S01]  /*87a0*/  LOP3.LUT R26, R46, 0xffffe000, RZ, 0xc0, !PT ;  /* 0xffffe0002e1a7812 */ /* 0x000fe200078ec0ff */
[C---:B------:R-:W-:Y:S01]  /*87b0*/  FFMA R37, R27.reuse, R21, R6 ;  /* 0x000000151b257223 */ /* 0x040fe20000000006 */
[----:B------:R-:W-:Y:S01]  /*87c0*/  FMUL R8, R24, R15 ;  /* 0x0000000f18087220 */ /* 0x000fe20000400000 */
[----:B------:R-:W-:Y:S01]  /*87d0*/  FFMA R38, R27, R20, R7 ;  /* 0x000000141b267223 */ /* 0x000fe20000000007 */
[----:B------:R-:W-:Y:S01]  /*87e0*/  LOP3.LUT R20, R44, 0xffffe000, RZ, 0xc0, !PT ;  /* 0xffffe0002c147812 */ /* 0x000fe200078ec0ff */
[C---:B------:R-:W-:Y:S01]  /*87f0*/  FMUL R9, R24.reuse, R16 ;  /* 0x0000001018097220 */ /* 0x040fe20000400000 */
[----:B------:R-:W-:Y:S01]  /*8800*/  LOP3.LUT R21, R45, 0xffffe000, RZ, 0xc0, !PT ;  /* 0xffffe0002d157812 */ /* 0x000fe200078ec0ff */
[----:B------:R-:W-:Y:S01]  /*8810*/  FFMA R39, R27, R41, R8 ;  /* 0x000000291b277223 */ /* 0x000fe20000000008 */
[C---:B------:R-:W-:Y:S01]  /*8820*/  FMUL R10, R24.reuse, R17 ;  /* 0x00000011180a7220 */ /* 0x040fe20000400000 */
[C---:B------:R-:W-:Y:S01]  /*8830*/  FMUL R11, R24.reuse, R18 ;  /* 0x00000012180b7220 */ /* 0x040fe20000400000 */
[----:B------:R-:W-:Y:S01]  /*8840*/  LOP3.LUT R41, R47, 0xffffe000, RZ, 0xc0, !PT ;  /* 0xffffe0002f297812 */ /* 0x000fe200078ec0ff */
[----:B------:R-:W-:Y:S01]  /*8850*/  FMUL R12, R24, R19 ;  /* 0x00000013180c7220 */ /* 0x000fe20000400000 */
[----:B------:R-:W-:Y:S02]  /*8860*/  F2FP.TF32.F32.PACK_B R35, R35 ;  /* 0x00000023ff23723e */ /* 0x000fe400024050ff */
[----:B------:R-:W-:Y:S02]  /*8870*/  F2FP.TF32.F32.PACK_B R36, R36 ;  /* 0x00000024ff24723e */ /* 0x000fe400024050ff */
[----:B------:R-:W-:Y:S01]  /*8880*/  F2FP.TF32.F32.PACK_B R37, R37 ;  /* 0x00000025ff25723e */ /* 0x000fe200024050ff */
[----:B------:R2:W-:Y:S01]  /*8890*/  STSM.16.M88.4 [R80+0x2400], R32 ;  /* 0x0024002050007844 */ /* 0x0005e20000000200 */
[----:B------:R-:W-:Y:S01]  /*88a0*/  F2FP.TF32.F32.PACK_B R38, R38 ;  /* 0x00000026ff26723e */ /* 0x000fe200024050ff */
[C---:B-1----:R-:W-:Y:S01]  /*88b0*/  FFMA R28, R27.reuse, R20, R9 ;  /* 0x000000141b1c7223 */ /* 0x042fe20000000009 */
[C---:B------:R-:W-:Y:S01]  /*88c0*/  FFMA R29, R27.reuse, R21, R10 ;  /* 0x000000151b1d7223 */ /* 0x040fe2000000000a */
[C---:B------:R-:W-:Y:S01]  /*88d0*/  FFMA R30, R27.reuse, R26, R11 ;  /* 0x0000001a1b1e7223 */ /* 0x040fe2000000000b */
[----:B------:R-:W-:Y:S01]  /*88e0*/  FFMA R31, R27, R41, R12 ;  /* 0x000000291b1f7223 */ /* 0x000fe2000000000c */
[----:B------:R-:W-:Y:S02]  /*88f0*/  F2FP.TF32.F32.PACK_B R39, R39 ;  /* 0x00000027ff27723e */ /* 0x000fe400024050ff */
[----:B------:R-:W-:Y:S02]  /*8900*/  F2FP.TF32.F32.PACK_B R28, R28 ;  /* 0x0000001cff1c723e */ /* 0x000fe400024050ff */
[----:B------:R-:W-:Y:S01]  /*8910*/  F2FP.TF32.F32.PACK_B R29, R29 ;  /* 0x0000001dff1d723e */ /* 0x000fe200024050ff */
[----:B------:R2:W-:Y:S01]  /*8920*/  STSM.16.M88.4 [R84+0x2000], R36 ;  /* 0x0020002454007844 */ /* 0x0005e20000000200 */
[----:B------:R-:W-:Y:S02]  /*8930*/  F2FP.TF32.F32.PACK_B R30, R30 ;  /* 0x0000001eff1e723e */ /* 0x000fe400024050ff */
[----:B------:R-:W-:Y:S05]  /*8940*/  F2FP.TF32.F32.PACK_B R31, R31 ;  /* 0x0000001fff1f723e */ /* 0x000fea00024050ff */
[----:B------:R2:W-:Y:S01]  /*8950*/  STSM.16.M88.4 [R81+0x2000], R28 ;  /* 0x0020001c51007844 */ /* 0x0005e20000000200 */
[----:B------:R-:W-:Y:S01]  /*8960*/  @!PT LDS RZ, [RZ] ;  /* 0x00000000fffff984 */ /* 0x000fe20000000800 */
[----:B------:R-:W-:Y:S01]  /*8970*/  @!PT LDS RZ, [RZ] ;  /* 0x00000000fffff984 */ /* 0x000fe20000000800 */
[----:B------:R-:W-:Y:S01]  /*8980*/  @!PT LDS RZ, [RZ] ;  /* 0x00000000fffff984 */ /* 0x000fe20000000800 */
[----:B------:R-:W-:Y:S01]  /*8990*/  @!PT LDS RZ, [RZ] ;  /* 0x00000000fffff984 */ /* 0x000fe20000000800 */
[----:B------:R1:W-:Y:S07]  /*89a0*/  MEMBAR.ALL.CTA ;  /* 0x0000000000007992 */ /* 0x0003ee0000008000 */
[----:B-1----:R-:W1:Y:S02]  /*89b0*/  FENCE.VIEW.ASYNC.S ;  /* 0x00000000000073c6 */ /* 0x002e640000000000 */
[----:B-1----:R-:W-:Y:S06]  /*89c0*/  BAR.SYNC.DEFER_BLOCKING 0x1, 0x80 ;  /* 0x0042000000007b1d */ /* 0x002fec0000010000 */
[----:B------:R-:W-:Y:S05]  /*89d0*/  @P0 BRA `(.L_x_104) ;  /* 0x0000000000200947 */ /* 0x000fea0003800000 */
[----:B------:R-:W1:Y:S01]  /*89e0*/  LDCU.64 UR6, c[0x0][0x348] ;  /* 0x00006900ff0677ac */ /* 0x000e620008000a00 */
[----:B------:R-:W-:Y:S02]  /*89f0*/  UIADD3 UR40, UPT, UPT, UR49, 0x2400, URZ ;  /* 0x0000240031287890 */ /* 0x000fe4000fffe0ff */
[----:B------:R-:W-:Y:S02]  /*8a00*/  UIADD3 UR41, UPT, UPT, UR52, 0x20, URZ ;  /* 0x0000002034297890 */ /* 0x000fe4000fffe0ff */
[----:B-1----:R-:W-:Y:S04]  /*8a10*/  UIADD3 UR4, UP0, UPT, UR6, 0x780, URZ ;  /* 0x0000078006047890 */ /* 0x002fe8000ff1e0ff */
[----:B------:R-:W-:Y:S09]  /*8a20*/  UIADD3.X UR5, UPT, UPT, URZ, UR7, URZ, UP0, !UPT ;  /* 0x00000007ff057290 */ /* 0x000ff200087fe4ff */
[----:B------:R1:W-:Y:S01]  /*8a30*/  UTMASTG.5D [UR40], [UR4] ;  /* 0x00000028040073b5 */ /* 0x0003e20008020000 */
[----:B------:R0:W-:Y:S01]  /*8a40*/  UTMACMDFLUSH ;  /* 0x00000000000079b7 */ /* 0x0001e20000000000 */
[----:B-1----:R-:W-:Y:S04]  /*8a50*/  DEPBAR.LE SB0, 0x1 ;  /* 0x000080400000791a */ /* 0x002fe80000000000 */
.L_x_104:
[----:B------:R-:W-:Y:S05]  /*8a60*/  BSYNC.RECONVERGENT B0 ;  /* 0x0000000000007941 */ /* 0x000fea0003800200 */
.L_x_103:
[----:B------:R-:W-:Y:S01]  /*8a70*/  BAR.SYNC.DEFER_BLOCKING 0x1, 0x80 ;  /* 0x0042000000007b1d */ /* 0x000fe20000010000 */
[----:B------:R-:W-:Y:S04]  /*8a80*/  UIADD3 UR4, UPT, UPT, UR51, 0x1, URZ ;  /* 0x0000000133047890 */ /* 0x000fe8000fffe0ff */
[----:B------:R-:W-:Y:S04]  /*8a90*/  UISETP.NE.AND UP0, UPT, UR4, 0x4, UPT ;  /* 0x000000040400788c */ /* 0x000fe8000bf05270 */
[----:B------:R-:W-:Y:S01]  /*8aa0*/  USEL UR50, UR4, URZ, UP0 ;  /* 0x000000ff04327287 */ /* 0x000fe20008000000 */
[----:B------:R1:W-:Y:S01]  /*8ab0*/  @P6 SYNCS.ARRIVE.TRANS64.RED.A1T0 RZ, [R40+URZ], RZ ;  /* 0x000000ff28ff69a7 */ /* 0x0003e200081004ff */
[----:B------:R-:W-:Y:S01]  /*8ac0*/  BSSY B1, `(.L_x_105) ;  /* 0x0000018000017945 */ /* 0x000fe20003800000 */
[----:B------:R-:W3:Y:S02]  /*8ad0*/  @P6 SYNCS.PHASECHK.TRANS64.TRYWAIT P0, [R91+URZ+0x80], R92 ;  /* 0x0000805c5b0065a7 */ /* 0x000ee400080011ff */
[----:B---3--:R-:W-:Y:S01]  /*8ae0*/  @P6 SEL R87, RZ, 0x1, !P0 ;  /* 0x00000001ff576807 */ /* 0x008fe20004000000 */
[----:B-1----:R-:W-:Y:S06]  /*8af0*/  @!P6 BRA `(.L_x_106) ;  /* 0x000000000050e947 */ /* 0x002fec0003800000 */
        /* <DEDUP_REMOVED lines=8> */
[----:B------:R-:W-:Y:S04]  /*8b80*/  SHF.L.U32 R4, R66, 0x1f, RZ ;  /* 0x0000001f42047819 */ /* 0x000fe800000006ff */
[----:B------:R-:W1:Y:S02]  /*8b90*/  SYNCS.PHASECHK.TRANS64.TRYWAIT P0, [R91+URZ+0x80], R4 ;  /* 0x000080045b0075a7 */ /* 0x000e6400080011ff */
[----:B-1----:R-:W-:Y:S05]  /*8ba0*/  @!P0 BRA `(.L_x_109) ;  /* 0x0000001c00ec8947 */ /* 0x002fea0003800000 */
.L_x_108:
[----:B------:R-:W-:Y:S05]  /*8bb0*/  BSYNC B0 ;  /* 0x0000000000007941 */ /* 0x000fea0003800000 */
.L_x_107:
        /* <DEDUP_REMOVED lines=8> */
.L_x_106:
[----:B------:R-:W-:Y:S05]  /*8c40*/  BSYNC B1 ;  /* 0x0000000000017941 */ /* 0x000fea0003800000 */
.L_x_105:
[----:B-1----:R-:W-:Y:S05]  /*8c50*/  VIADD R3, R25, 0x40 ;  /* 0x0000004019037836 */ /* 0x002fea0000000000 */
[----:B------:R-:W-:Y:S04]  /*8c60*/  SHF.R.U32.HI R3, RZ, 0x15, R3 ;  /* 0x00000015ff037819 */ /* 0x000fe80000011603 */
[----:B------:R-:W-:Y:S11]  /*8c70*/  LOP3.LUT P0, RZ, R3, 0x3, R70, 0x48, !PT ;  /* 0x0000000303ff7812 */ /* 0x000ff60007804846 */
[----:B------:R-:W-:Y:S02]  /*8c80*/  @!UPT UIADD3 URZ, UPT, UPT, URZ, URZ, URZ ;  /* 0x000000fffffff290 */ /* 0x000fe4000fffe0ff */
[----:B------:R-:W-:Y:S05]  /*8c90*/  @!P0 BRA `(.L_x_110) ;  /* 0x0000000000408947 */ /* 0x000fea0003800000 */
[----:B------:R-:W1:Y:S01]  /*8ca0*/  LDCU.64 UR8, c[0x4][0x70] ;  /* 0x01000e00ff0877ac */ /* 0x000e620008000a00 */
[----:B------:R-:W-:Y:S01]  /*8cb0*/  MOV R3, 0x0 ;  /* 0x0000000000037802 */ /* 0x000fe20000000f00 */
[----:B------:R-:W-:Y:S02]  /*8cc0*/  HFMA2 R12, -RZ, RZ, 0, 5.9604644775390625e-08 ;  /* 0x00000001ff0c7431 */ /* 0x000fe400000001ff */
[----:B------:R-:W-:Y:S02]  /*8cd0*/  IMAD.MOV.U32 R8, RZ, RZ, 0x192 ;  /* 0x00000192ff087424 */ /* 0x000fe400078e00ff */
[----:B------:R-:W-:Y:S01]  /*8ce0*/  IMAD.MOV.U32 R13, RZ, RZ, RZ ;  /* 0x000000ffff0d7224 */ /* 0x000fe200078e00ff */
[----:B------:R-:W5:Y:S01]  /*8cf0*/  LDCU.64 UR6, c[0x4][0x78] ;  /* 0x01000f00ff0677ac */ /* 0x000f620008000a00 */
[----:B------:R-:W2:Y:S01]  /*8d00*/  LDC.64 R2, c[0x4][R3] ;  /* 0x0100000003027b82 */ /* 0x000ea20000000a00 */
[----:B------:R-:W3:Y:S01]  /*8d10*/  LDCU.64 UR4, c[0x4][0x10] ;  /* 0x01000200ff0477ac */ /* 0x000ee20008000a00 */
[----:B-1----:R-:W-:Y:S01]  /*8d20*/  MOV R5, UR9 ;  /* 0x0000000900057c02 */ /* 0x002fe20008000f00 */
[----:B------:R-:W-:Y:S01]  /*8d30*/  IMAD.U32 R4, RZ, RZ, UR8 ;  /* 0x00000008ff047e24 */ /* 0x000fe2000f8e00ff */
[----:B-----5:R-:W-:Y:S01]  /*8d40*/  MOV R7, UR7 ;  /* 0x0000000700077c02 */ /* 0x020fe20008000f00 */
[----:B------:R-:W-:Y:S01]  /*8d50*/  IMAD.U32 R6, RZ, RZ, UR6 ;  /* 0x00000006ff067e24 */ /* 0x000fe2000f8e00ff */
[----:B---3--:R-:W-:Y:S01]  /*8d60*/  MOV R11, UR5 ;  /* 0x00000005000b7c02 */ /* 0x008fe20008000f00 */
[----:B------:R-:W-:Y:S02]  /*8d70*/  IMAD.U32 R10, RZ, RZ, UR4 ;  /* 0x00000004ff0a7e24 */ /* 0x000fe4000f8e00ff */
[----:B------:R-:W-:Y:S07]  /*8d80*/  LEPC R20, `(.L_x_110) ;  /* 0x000000001014794e */ /* 0x000fee0000000000 */
[----:B--2-4-:R-:W-:Y:S05]  /*8d90*/  CALL.ABS.NOINC R2 ;  /* 0x0000000002007343 */ /* 0x014fea0003c00000 */
.L_x_110:
[----:B---3--:R-:W-:Y:S01]  /*8da0*/  LOP3.LUT R20, R56, 0xffffe000, RZ, 0xc0, !PT ;  /* 0xffffe00038147812 */ /* 0x008fe200078ec0ff */
[----:B------:R-:W-:Y:S05]  /*8db0*/  WARPSYNC.ALL ;  /* 0x0000000000007948 */ /* 0x000fea0003800000 */
[----:B------:R-:W-:Y:S01]  /*8dc0*/  R2UR UR4, R25 ;  /* 0x00000000190472ca */ /* 0x000fe200000e0000 */
[----:B------:R-:W-:Y:S01]  /*8dd0*/  IMAD.U32 R91, RZ, RZ, UR50 ;  /* 0x00000032ff5b7e24 */ /* 0x000fe2000f8e00ff */
[----:B------:R-:W-:Y:S01]  /*8de0*/  LOP3.LUT R21, R57, 0xffffe000, RZ, 0xc0, !PT ;  /* 0xffffe00039157812 */ /* 0x000fe200078ec0ff */
[----:B------:R-:W-:Y:S01]  /*8df0*/  BSSY.RECONVERGENT B0, `(.L_x_111) ;  /* 0x000005b000007945 */ /* 0x000fe20003800200 */
[----:B------:R-:W-:Y:S02]  /*8e00*/  LOP3.LUT R41, R58, 0xffffe000, RZ, 0xc0, !PT ;  /* 0xffffe0003a297812 */ /* 0x000fe400078ec0ff */
[----:B----4-:R-:W-:Y:S02]  /*8e10*/  LOP3.LUT R26, R54, 0xffffe000, RZ, 0xc0, !PT ;  /* 0xffffe000361a7812 */ /* 0x010fe400078ec0ff */
[----:B------:R-:W-:Y:S02]  /*8e20*/  LOP3.LUT R40, R50, 0xffffe000, RZ, 0xc0, !PT ;  /* 0xffffe00032287812 */ /* 0x000fe400078ec0ff */
[----:B------:R-:W-:Y:S02]  /*8e30*/  ISETP.NE.AND P6, PT, R79, RZ, PT ;  /* 0x000000ff4f00720c */ /* 0x000fe40003fc5270 */
[----:B------:R-:W-:Y:S01]  /*8e40*/  ISETP.NE.AND P0, PT, R68, RZ, PT ;  /* 0x000000ff4400720c */ /* 0x000fe20003f05270 */
[----:B------:R-:W1:Y:S01]  /*8e50*/  LDTM.16dp128bit.x8 R4, tmem[UR4+0x40] ;  /* 0x00004004000479ee */ /* 0x000e620008180000 */
[----:B------:R-:W-:Y:S09]  /*8e60*/  LEA R93, R85, UR49, 0x3 ;  /* 0x00000031555d7c11 */ /* 0x000ff2000f8e18ff */
[----:B------:R-:W-:Y:S05]  /*8e70*/  @P6 LEA R91, R91, UR49, 0x3 ;  /* 0x000000315b5b6c11 */ /* 0x000fea000f8e18ff */
[----:B------:R-:W-:Y:S01]  /*8e80*/  @P6 VIADD R92, R91, 0xa0 ;  /* 0x000000a05b5c6836 */ /* 0x000fe20000000000 */
[----:B------:R-:W-:Y:S04]  /*8e90*/  @P6 SHF.L.U32 R91, R66, 0x1f, RZ ;  /* 0x0000001f425b6819 */ /* 0x000fe800000006ff */
[----:B------:R-:W-:Y:S01]  /*8ea0*/  @P6 PRMT R92, R89, 0x654, R92 ;  /* 0x00000654595c6816 */ /* 0x000fe2000000005c */
[C---:B-1----:R-:W-:Y:S01]  /*8eb0*/  FMUL R0, R24.reuse, R4 ;  /* 0x0000000418007220 */ /* 0x042fe20000400000 */
[C---:B------:R-:W-:Y:S01]  /*8ec0*/  FMUL R2, R24.reuse, R5 ;  /* 0x0000000518027220 */ /* 0x040fe20000400000 */
[C---:B------:R-:W-:Y:S01]  /*8ed0*/  FMUL R3, R24.reuse, R10 ;  /* 0x0000000a18037220 */ /* 0x040fe20000400000 */
[----:B------:R-:W-:Y:S01]  /*8ee0*/  FMUL R4, R24, R11 ;  /* 0x0000000b18047220 */ /* 0x000fe20000400000 */
[C---:B--2---:R-:W-:Y:S01]  /*8ef0*/  FFMA R28, R27.reuse, R20, R0 ;  /* 0x000000141b1c7223 */ /* 0x044fe20000000000 */
[----:B------:R-:W-:Y:S01]  /*8f00*/  LOP3.LUT R20, R52, 0xffffe000, RZ, 0xc0, !PT ;  /* 0xffffe00034147812 */ /* 0x000fe200078ec0ff */
        /* <DEDUP_REMOVED lines=14> */
[----:B------:R-:W-:Y:S01]  /*8ff0*/  FFMA R32, R27, R20, R0 ;  /* 0x000000141b207223 */ /* 0x000fe20000000000 */
        /* <DEDUP_REMOVED lines=12> */
[C---:B------:R-:W-:Y:S01]  /*90c0*/  FFMA R35, R27.reuse, R20, R4 ;  /* 0x000000141b237223 */ /* 0x040fe20000000004 */
[----:B------:R-:W-:Y:S01]  /*90d0*/  LOP3.LUT R20, R44, 0xffffe000, RZ, 0xc0, !PT ;  /* 0xffffe0002c147812 */ /* 0x000fe200078ec0ff */
[C---:B------:R-:W-:Y:S01]  /*90e0*/  FMUL R8, R24.reuse, R15 ;  /* 0x0000000f18087220 */ /* 0x040fe20000400000 */
[C---:B------:R-:W-:Y:S01]  /*90f0*/  FFMA R36, R27.reuse, R26, R5 ;  /* 0x0000001a1b247223 */ /* 0x040fe20000000005 */
[C---:B------:R-:W-:Y:S01]  /*9100*/  FFMA R37, R27.reuse, R21, R6 ;  /* 0x000000151b257223 */ /* 0x040fe20000000006 */
[----:B------:R-:W-:Y:S01]  /*9110*/  FFMA R38, R27, R40, R7 ;  /* 0x000000281b267223 */ /* 0x000fe20000000007 */
[C---:B------:R-:W-:Y:S01]  /*9120*/  FMUL R9, R24.reuse, R16 ;  /* 0x0000001018097220 */ /* 0x040fe20000400000 */
[----:B------:R-:W-:Y:S01]  /*9130*/  LOP3.LUT R21, R45, 0xffffe000, RZ, 0xc0, !PT ;  /* 0xffffe0002d157812 */ /* 0x000fe200078ec0ff */
[----:B------:R-:W-:Y:S01]  /*9140*/  FFMA R39, R27, R41, R8 ;  /* 0x000000291b277223 */ /* 0x000fe20000000008 */
[----:B------:R-:W-:Y:S01]  /*9150*/  FMUL R10, R24, R17 ;  /* 0x00000011180a7220 */ /* 0x000fe20000400000 */
[----:B------:R-:W-:Y:S01]  /*9160*/  LOP3.LUT R26, R46, 0xffffe000, RZ, 0xc0, !PT ;  /* 0xffffe0002e1a7812 */ /* 0x000fe200078ec0ff */
        /* <DEDUP_REMOVED lines=35> */
.L_x_112:
[----:B------:R-:W-:Y:S05]  /*93a0*/  BSYNC.RECONVERGENT B0 ;  /* 0x0000000000007941 */ /* 0x000fea0003800200 */
.L_x_111:
        /* <DEDUP_REMOVED lines=20> */
.L_x_116:
[----:B------:R-:W-:Y:S05]  /*94f0*/  BSYNC B0 ;  /* 0x0000000000007941 */ /* 0x000fea0003800000 */
.L_x_115:
[----:B------:R-:W-:Y:S11]  /*9500*/  ISETP.NE.AND P0, PT, R88, RZ, PT ;  /* 0x000000ff5800720c */ /* 0x000ff60003f05270 */
[----:B------:R-:W-:Y:S02]  /*9510*/  @!UPT UIADD3 URZ, UPT, UPT, URZ, URZ, URZ ;  /* 0x000000fffffff290 */ /* 0x000fe4000fffe0ff */
[----:B-1----:R-:W-:Y:S01]  /*9520*/  @P0 IADD3 R0, PT, PT, R75, R90, RZ ;  /* 0x0000005a4b000210 */ /* 0x002fe20007ffe0ff */
[----:B------:R-:W-:Y:S05]  /*9530*/  @P0 WARPSYNC.ALL ;  /* 0x0000000000000948 */ /* 0x000fea0003800000 */
[----:B------:R1:W3:Y:S04]  /*9540*/  @P0 LDSM.16.M88.4 R56, [R85+UR49+0x400] ;  /* 0x000400315538083b */ /* 0x0002e80008000200 */
[----:B------:R1:W4:Y:S04]  /*9550*/  @P0 LDSM.16.M88.4 R52, [R2+0x400] ;  /* 0x000400000234083b */ /* 0x0003280000000200 */
[----:B------:R1:W1:Y:S04]  /*9560*/  @P0 LDSM.16.M88.4 R48, [R90+0x400] ;  /* 0x000400005a30083b */ /* 0x0002680000000200 */
[----:B------:R1:W1:Y:S02]  /*9570*/  @P0 LDSM.16.M88.4 R44, [R0+0x400] ;  /* 0x00040000002c083b */ /* 0x0002640000000200 */
.L_x_114:
[----:B------:R-:W-:Y:S05]  /*9580*/  BSYNC B1 ;  /* 0x0000000000017941 */ /* 0x000fea0003800000 */
.L_x_113:
        /* <DEDUP_REMOVED lines=10> */
[----:B------:R-:W2:Y:S01]  /*9630*/  LDCU.64 UR6, c[0x4][0x78] ;  /* 0x01000f00ff0677ac */ /* 0x000ea20008000a00 */
[----:B-1----:R-:W1:Y:S01]  /*9640*/  LDC.64 R2, c[0x4][R3] ;  /* 0x0100000003027b82 */ /* 0x002e620000000a00 */
[----:B------:R-:W3:Y:S01]  /*9650*/  LDCU.64 UR4, c[0x4][0x10] ;  /* 0x01000200ff0477ac */ /* 0x000ee20008000a00 */
[----:B-----5:R-:W-:Y:S01]  /*9660*/  MOV R5, UR9 ;  /* 0x0000000900057c02 */ /* 0x020fe20008000f00 */
[----:B------:R-:W-:Y:S01]  /*9670*/  IMAD.U32 R4, RZ, RZ, UR8 ;  /* 0x00000008ff047e24 */ /* 0x000fe2000f8e00ff */
[----:B--2---:R-:W-:Y:S01]  /*9680*/  MOV R7, UR7 ;  /* 0x0000000700077c02 */ /* 0x004fe20008000f00 */
[----:B------:R-:W-:Y:S01]  /*9690*/  IMAD.U32 R6, RZ, RZ, UR6 ;  /* 0x00000006ff067e24 */ /* 0x000fe2000f8e00ff */
[----:B---3--:R-:W-:Y:S01]  /*96a0*/  MOV R11, UR5 ;  /* 0x00000005000b7c02 */ /* 0x008fe20008000f00 */
[----:B------:R-:W-:Y:S02]  /*96b0*/  IMAD.U32 R10, RZ, RZ, UR4 ;  /* 0x00000004ff0a7e24 */ /* 0x000fe4000f8e00ff */
[----:B------:R-:W-:Y:S07]  /*96c0*/  LEPC R20, `(.L_x_118) ;  /* 0x000000001014794e */ /* 0x000fee0000000000 */
[----:B-1--4-:R-:W-:Y:S05]  /*96d0*/  CALL.ABS.NOINC R2 ;  /* 0x0000000002007343 */ /* 0x012fea0003c00000 */
.L_x_118:
[----:B------:R-:W-:Y:S01]  /*96e0*/  ISETP.NE.AND P0, PT, R68, RZ, PT ;  /* 0x000000ff4400720c */ /* 0x000fe20003f05270 */
[----:B------:R-:W-:Y:S05]  /*96f0*/  WARPSYNC.ALL ;  /* 0x0000000000007948 */ /* 0x000fea0003800000 */
[----:B------:R-:W-:Y:S01]  /*9700*/  R2UR UR4, R25 ;  /* 0x00000000190472ca */ /* 0x000fe200000e0000 */
[----:B------:R-:W5:Y:S01]  /*9710*/  S2UR UR5, SR_CgaCtaId ;  /* 0x00000000000579c3 */ /* 0x000f620000008800 */
[----:B-1-3--:R-:W-:Y:S01]  /*9720*/  LOP3.LUT R0, R56, 0xffffe000, RZ, 0xc0, !PT ;  /* 0xffffe00038007812 */ /* 0x00afe200078ec0ff */
[----:B------:R-:W-:Y:S01]  /*9730*/  BSSY.RECONVERGENT B0, `(.L_x_119) ;  /* 0x000005a000007945 */ /* 0x000fe20003800200 */
[----:B------:R-:W-:Y:S02]  /*9740*/  LOP3.LUT R2, R57, 0xffffe000, RZ, 0xc0, !PT ;  /* 0xffffe00039027812 */ /* 0x000fe400078ec0ff */
[----:B------:R-:W-:Y:S02]  /*9750*/  LOP3.LUT R3, R58, 0xffffe000, RZ, 0xc0, !PT ;  /* 0xffffe0003a037812 */ /* 0x000fe400078ec0ff */
[----:B------:R-:W-:Y:S02]  /*9760*/  LOP3.LUT R20, R59, 0xffffe000, RZ, 0xc0, !PT ;  /* 0xffffe0003b147812 */ /* 0x000fe400078ec0ff */
[----:B----4-:R-:W-:Y:S02]  /*9770*/  LOP3.LUT R21, R52, 0xffffe000, RZ, 0xc0, !PT ;  /* 0xffffe00034157812 */ /* 0x010fe400078ec0ff */
[----:B------:R-:W-:Y:S01]  /*9780*/  LOP3.LUT R26, R53, 0xffffe000, RZ, 0xc0, !PT ;  /* 0xffffe000351a7812 */ /* 0x000fe200078ec0ff */
[----:B------:R-:W1:Y:S01]  /*9790*/  LDTM.16dp128bit.x8 R4, tmem[UR4+0x60] ;  /* 0x00006004000479ee */ /* 0x000e620008180000 */
[----:B------:R-:W-:Y:S01]  /*97a0*/  R2UR UR4, R83 ;  /* 0x00000000530472ca */ /* 0x000fe200000e0000 */
[----:B------:R-:W-:Y:S01]  /*97b0*/  NOP ;  /* 0x0000000000007918 */ /* 0x000fe20000000000 */
[----:B--2---:R-:W-:Y:S02]  /*97c0*/  LOP3.LUT R29, R54, 0xffffe000, RZ, 0xc0, !PT ;  /* 0xffffe000361d7812 */ /* 0x004fe400078ec0ff */
[----:B------:R-:W-:Y:S02]  /*97d0*/  LOP3.LUT R28, R55, 0xffffe000, RZ, 0xc0, !PT ;  /* 0xffffe000371c7812 */ /* 0x000fe400078ec0ff */
[----:B------:R-:W-:Y:S02]  /*97e0*/  LOP3.LUT R31, R48, 0xffffe000, RZ, 0xc0, !PT ;  /* 0xffffe000301f7812 */ /* 0x000fe400078ec0ff */
[----:B------:R-:W-:Y:S02]  /*97f0*/  LOP3.LUT R30, R49, 0xffffe000, RZ, 0xc0, !PT ;  /* 0xffffe000311e7812 */ /* 0x000fe400078ec0ff */
[----:B------:R-:W-:Y:S02]  /*9800*/  LOP3.LUT R33, R50, 0xffffe000, RZ, 0xc0, !PT ;  /* 0xffffe00032217812 */ /* 0x000fe400078ec0ff */
[----:B------:R-:W-:Y:S01]  /*9810*/  LOP3.LUT R32, R51, 0xffffe000, RZ, 0xc0, !PT ;  /* 0xffffe00033207812 */ /* 0x000fe200078ec0ff */
[----:B------:R-:W-:Y:S01]  /*9820*/  UIADD3 UR4, UPT, UPT, UR4, 0xf0, URZ ;  /* 0x000000f004047890 */ /* 0x000fe2000fffe0ff */
[----:B------:R-:W-:Y:S02]  /*9830*/  LOP3.LUT R35, R44, 0xffffe000, RZ, 0xc0, !PT ;  /* 0xffffe0002c237812 */ /* 0x000fe400078ec0ff */
[----:B------:R-:W-:Y:S02]  /*9840*/  LOP3.LUT R34, R45, 0xffffe000, RZ, 0xc0, !PT ;  /* 0xffffe0002d227812 */ /* 0x000fe400078ec0ff */
[----:B------:R-:W-:Y:S02]  /*9850*/  LOP3.LUT R37, R46, 0xffffe000, RZ, 0xc0, !PT ;  /* 0xffffe0002e257812 */ /* 0x000fe400078ec0ff */
[----:B------:R-:W-:Y:S01]  /*9860*/  LOP3.LUT R36, R47, 0xffffe000, RZ, 0xc0, !PT ;  /* 0xffffe0002f247812 */ /* 0x000fe200078ec0ff */
[C---:B-1----:R-:W-:Y:S01]  /*9870*/  FMUL R4, R24.reuse, R4 ;  /* 0x0000000418047220 */ /* 0x042fe20000400000 */
[C---:B------:R-:W-:Y:S01]  /*9880*/  FMUL R5, R24.reuse, R5 ;  /* 0x0000000518057220 */ /* 0x040fe20000400000 */
[C---:B------:R-:W-:Y:S01]  /*9890*/  FMUL R6, R24.reuse, R6 ;  /* 0x0000000618067220 */ /* 0x040fe20000400000 */
[C---:B------:R-:W-:Y:S01]  /*98a0*/  FMUL R7, R24.reuse, R7 ;  /* 0x0000000718077220 */ /* 0x040fe20000400000 */
[C---:B------:R-:W-:Y:S01]  /*98b0*/  FFMA R4, R27.reuse, R0, R4 ;  /* 0x000000001b047223 */ /* 0x040fe20000000004 */
[C---:B------:R-:W-:Y:S01]  /*98c0*/  FMUL R8, R24.reuse, R8 ;  /* 0x0000000818087220 */ /* 0x040fe20000400000 */
[C---:B------:R-:W-:Y:S01]  /*98d0*/  FFMA R5, R27.reuse, R2, R5 ;  /* 0x000000021b057223 */ /* 0x040fe20000000005 */
[C---:B------:R-:W-:Y:S01]  /*98e0*/  FMUL R9, R24.reuse, R9 ;  /* 0x0000000918097220 */ /* 0x040fe20000400000 */
[C---:B------:R-:W-:Y:S01]  /*98f0*/  FFMA R6, R27.reuse, R3, R6 ;  /* 0x000000031b067223 */ /* 0x040fe20000000006 */
[----:B------:R-:W-:Y:S01]  /*9900*/  F2FP.TF32.F32.PACK_B R4, R4 ;  /* 0x00000004ff04723e */ /* 0x000fe200024050ff */
[C---:B------:R-:W-:Y:S01]  /*9910*/  FMUL R10, R24.reuse, R10 ;  /* 0x0000000a180a7220 */ /* 0x040fe20000400000 */
[----:B------:R-:W-:Y:S01]  /*9920*/  F2FP.TF32.F32.PACK_B R5, R5 ;  /* 0x00000005ff05723e */ /* 0x000fe200024050ff */
[C---:B------:R-:W-:Y:S01]  /*9930*/  FFMA R7, R27.reuse, R20, R7 ;  /* 0x000000141b077223 */ /* 0x040fe20000000007 */
[C---:B------:R-:W-:Y:S01]  /*9940*/  FMUL R11, R24.reuse, R11 ;  /* 0x0000000b180b7220 */ /* 0x040fe20000400000 */
[----:B-----5:R-:W-:Y:S01]  /*9950*/  UPRMT UR4, UR5, 0x654, UR4 ;  /* 0x0000065405047896 */ /* 0x020fe20008000004 */
[C---:B------:R-:W-:Y:S01]  /*9960*/  FFMA R8, R27.reuse, R21, R8 ;  /* 0x000000151b087223 */ /* 0x040fe20000000008 */
[C---:B------:R-:W-:Y:S01]  /*9970*/  FMUL R12, R24.reuse, R12 ;  /* 0x0000000c180c7220 */ /* 0x040fe20000400000 */
[C---:B------:R-:W-:Y:S01]  /*9980*/  FFMA R9, R27.reuse, R26, R9 ;  /* 0x0000001a1b097223 */ /* 0x040fe20000000009 */
[C---:B------:R-:W-:Y:S01]  /*9990*/  FMUL R13, R24.reuse, R13 ;  /* 0x0000000d180d7220 */ /* 0x040fe20000400000 */
[C---:B------:R-:W-:Y:S01]  /*99a0*/  FFMA R10, R27.reuse, R29, R10 ;  /* 0x0000001d1b0a7223 */ /* 0x040fe2000000000a */
[C---:B------:R-:W-:Y:S01]  /*99b0*/  FMUL R14, R24.reuse, R14 ;  /* 0x0000000e180e7220 */ /* 0x040fe20000400000 */
[C---:B------:R-:W-:Y:S01]  /*99c0*/  FFMA R11, R27.reuse, R28, R11 ;  /* 0x0000001c1b0b7223 */ /* 0x040fe2000000000b */
[C---:B------:R-:W-:Y:S01]  /*99d0*/  FMUL R15, R24.reuse, R15 ;  /* 0x0000000f180f7220 */ /* 0x040fe20000400000 */
[----:B------:R-:W-:Y:S01]  /*99e0*/  F2FP.TF32.F32.PACK_B R6, R6 ;  /* 0x00000006ff06723e */ /* 0x000fe200024050ff */
[C---:B------:R-:W-:Y:S01]  /*99f0*/  FFMA R12, R27.reuse, R31, R12 ;  /* 0x0000001f1b0c7223 */ /* 0x040fe2000000000c */
[----:B------:R-:W-:Y:S01]  /*9a00*/  F2FP.TF32.F32.PACK_B R7, R7 ;  /* 0x00000007ff07723e */ /* 0x000fe200024050ff */
[C---:B------:R-:W-:Y:S01]  /*9a10*/  FMUL R16, R24.reuse, R16 ;  /* 0x0000001018107220 */ /* 0x040fe20000400000 */
[C---:B------:R-:W-:Y:S01]  /*9a20*/  FFMA R13, R27.reuse, R30, R13 ;  /* 0x0000001e1b0d7223 */ /* 0x040fe2000000000d */
[C---:B------:R-:W-:Y:S01]  /*9a30*/  FMUL R17, R24.reuse, R17 ;  /* 0x0000001118117220 */ /* 0x040fe20000400000 */
[C---:B------:R-:W-:Y:S01]  /*9a40*/  FFMA R14, R27.reuse, R33, R14 ;  /* 0x000000211b0e7223 */ /* 0x040fe2000000000e */
[C---:B------:R-:W-:Y:S01]  /*9a50*/  FMUL R18, R24.reuse, R18 ;  /* 0x0000001218127220 */ /* 0x040fe20000400000 */
[C---:B------:R-:W-:Y:S01]  /*9a60*/  FFMA R15, R27.reuse, R32, R15 ;  /* 0x000000201b0f7223 */ /* 0x040fe2000000000f */
[----:B------:R-:W-:Y:S01]  /*9a70*/  FMUL R19, R24, R19 ;  /* 0x0000001318137220 */ /* 0x000fe20000400000 */
[----:B------:R-:W-:Y:S01]  /*9a80*/  F2FP.TF32.F32.PACK_B R8, R8 ;  /* 0x00000008ff08723e */ /* 0x000fe200024050ff */
[C---:B------:R-:W-:Y:S01]  /*9a90*/  FFMA R16, R27.reuse, R35, R16 ;  /* 0x000000231b107223 */ /* 0x040fe20000000010 */
[----:B------:R-:W-:Y:S01]  /*9aa0*/  F2FP.TF32.F32.PACK_B R9, R9 ;  /* 0x00000009ff09723e */ /* 0x000fe200024050ff */
[----:B------:R-:W-:Y:S01]  /*9ab0*/  SYNCS.ARRIVE.TRANS64.RED.A1T0 RZ, [UR4], RZ ;  /* 0x000000ffffff79a7 */ /* 0x000fe20008100404 */
[----:B------:R1:W-:Y:S01]  /*9ac0*/  STSM.16.M88.4 [R82+0x6400], R4 ;  /* 0x0064000452007844 */ /* 0x0003e20000000200 */
[----:B------:R-:W-:Y:S01]  /*9ad0*/  F2FP.TF32.F32.PACK_B R10, R10 ;  /* 0x0000000aff0a723e */ /* 0x000fe200024050ff */
[C---:B------:R-:W-:Y:S01]  /*9ae0*/  FFMA R17, R27.reuse, R34, R17 ;  /* 0x000000221b117223 */ /* 0x040fe20000000011 */
[----:B------:R-:W-:Y:S01]  /*9af0*/  F2FP.TF32.F32.PACK_B R11, R11 ;  /* 0x0000000bff0b723e */ /* 0x000fe200024050ff */
[C---:B------:R-:W-:Y:S01]  /*9b00*/  FFMA R18, R27.reuse, R37, R18 ;  /* 0x000000251b127223 */ /* 0x040fe20000000012 */
[----:B------:R-:W-:Y:S01]  /*9b10*/  FFMA R19, R27, R36, R19 ;  /* 0x000000241b137223 */ /* 0x000fe20000000013 */
[----:B------:R-:W-:Y:S02]  /*9b20*/  F2FP.TF32.F32.PACK_B R12, R12 ;  /* 0x0000000cff0c723e */ /* 0x000fe400024050ff */
[----:B------:R1:W-:Y:S01]  /*9b30*/  STSM.16.M88.4 [R80+0x6400], R8 ;  /* 0x0064000850007844 */ /* 0x0003e20000000200 */
[----:B------:R-:W-:Y:S02]  /*9b40*/  F2FP.TF32.F32.PACK_B R13, R13 ;  /* 0x0000000dff0d723e */ /* 0x000fe400024050ff */
[----:B------:R-:W-:Y:S02]  /*9b50*/  F2FP.TF32.F32.PACK_B R14, R14 ;  /* 0x0000000eff0e723e */ /* 0x000fe400024050ff */
        /* <DEDUP_REMOVED lines=16> */
[----:B------:R-:W-:Y:S02]  /*9c60*/  UIADD3 UR40, UPT, UPT, UR49, 0x6400, URZ ;  /* 0x0000640031287890 */ /* 0x000fe4000fffe0ff */
[----:B------:R-:W-:Y:S02]  /*9c70*/  UIADD3 UR41, UPT, UPT, UR52, 0x60, URZ ;  /* 0x0000006034297890 */ /* 0x000fe4000fffe0ff */
[----:B--2---:R-:W-:Y:S04]  /*9c80*/  UIADD3 UR4, UP0, UPT, UR6, 0x780, URZ ;  /* 0x0000078006047890 */ /* 0x004fe8000ff1e0ff */
[----:B------:R-:W-:Y:S09]  /*9c90*/  UIADD3.X UR5, UPT, UPT, URZ, UR7, URZ, UP0, !UPT ;  /* 0x00000007ff057290 */ /* 0x000ff200087fe4ff */
[----:B------:R2:W-:Y:S01]  /*9ca0*/  UTMASTG.5D [UR40], [UR4] ;  /* 0x00000028040073b5 */ /* 0x0005e20008020000 */
[----:B------:R0:W-:Y:S01]  /*9cb0*/  UTMACMDFLUSH ;  /* 0x00000000000079b7 */ /* 0x0001e20000000000 */
[----:B--2---:R-:W-:Y:S04]  /*9cc0*/  DEPBAR.LE SB0, 0x1 ;  /* 0x000080400000791a */ /* 0x004fe80000000000 */
.L_x_120:
[----:B------:R-:W-:Y:S05]  /*9cd0*/  BSYNC.RECONVERGENT B0 ;  /* 0x0000000000007941 */ /* 0x000fea0003800200 */
.L_x_119:
[----:B------:R-:W-:Y:S01]  /*9ce0*/  BAR.SYNC.DEFER_BLOCKING 0x1, 0x80 ;  /* 0x0042000000007b1d */ /* 0x000fe20000010000 */
[----:B------:R-:W-:Y:S01]  /*9cf0*/  UISETP.NE.AND UP0, UPT, UR54, -0x4, UPT ;  /* 0xfffffffc3600788c */ /* 0x000fe2000bf05270 */
[----:B------:R-:W-:Y:S08]  /*9d00*/  IADD3 R0, PT, PT, R22, 0x1, RZ ;  /* 0x0000000116007810 */ /* 0x000ff00007ffe0ff */
[----:B------:R-:W-:Y:S05]  /*9d10*/  BRA.U !UP0, `(.L_x_121) ;  /* 0x0000000108247547 */ /* 0x000fea000b800000 */
[----:B------:R-:W-:Y:S01]  /*9d20*/  ISETP.NE.AND P0, PT, R79, RZ, PT ;  /* 0x000000ff4f00720c */ /* 0x000fe20003f05270 */
[----:B------:R-:W-:Y:S01]  /*9d30*/  IMAD.U32 R2, RZ, RZ, UR51 ;  /* 0x00000033ff027e24 */ /* 0x000fe2000f8e00ff */
[----:B------:R-:W-:Y:S04]  /*9d40*/  UIADD3 UR4, UPT, UPT, UR51, 0x1, URZ ;  /* 0x0000000133047890 */ /* 0x000fe8000fffe0ff */
[----:B------:R-:W-:Y:S04]  /*9d50*/  UISETP.NE.AND UP0, UPT, UR4, 0x4, UPT ;  /* 0x000000040400788c */ /* 0x000fe8000bf05270 */
[----:B------:R-:W-:Y:S03]  /*9d60*/  USEL UR51, UR4, URZ, UP0 ;  /* 0x000000ff04337287 */ /* 0x000fe60008000000 */
[----:B------:R-:W-:Y:S05]  /*9d70*/  @P0 LEA R2, R2, UR49, 0x3 ;  /* 0x0000003102020c11 */ /* 0x000fea000f8e18ff */
[----:B------:R-:W-:Y:S05]  /*9d80*/  @P0 VIADD R2, R2, 0xa0 ;  /* 0x000000a002020836 */ /* 0x000fea0000000000 */
[----:B------:R-:W-:Y:S04]  /*9d90*/  @P0 PRMT R2, R89, 0x654, R2 ;  /* 0x0000065459020816 */ /* 0x000fe80000000002 */
[----:B------:R2:W-:Y:S03]  /*9da0*/  @P0 SYNCS.ARRIVE.TRANS64.RED.A1T0 RZ, [R2+URZ], RZ ;  /* 0x000000ff02ff09a7 */ /* 0x0005e600081004ff */
.L_x_121:
[----:B------:R-:W-:Y:S01]  /*9db0*/  R2UR UR5, R62 ;  /* 0x000000003e0572ca */ /* 0x000fe200000e0000 */
[----:B------:R-:W-:Y:S01]  /*9dc0*/  UISETP.NE.AND UP0, UPT, UR63, URZ, UPT ;  /* 0x000000ff3f00728c */ /* 0x000fe2000bf05270 */
[----:B------:R-:W-:Y:S01]  /*9dd0*/  R2UR UR4, R63 ;  /* 0x000000003f0472ca */ /* 0x000fe200000e0000 */
[----:B------:R-:W-:Y:S01]  /*9de0*/  UIADD3 UR54, UPT, UPT, UR54, 0x4, URZ ;  /* 0x0000000436367890 */ /* 0x000fe2000fffe0ff */
[----:B------:R-:W-:Y:S02]  /*9df0*/  R2UR UR50, R78 ;  /* 0x000000004e3272ca */ /* 0x000fe400000e0000 */
[----:B------:R-:W-:Y:S02]  /*9e00*/  ISETP.NE.AND P0, PT, R0, 0x2, PT ;  /* 0x000000020000780c */ /* 0x000fe40003f05270 */
[----:B------:R-:W-:Y:S02]  /*9e10*/  LOP3.LUT R64, R64, 0x1, RZ, 0x3c, !PT ;  /* 0x0000000140407812 */ /* 0x000fe400078e3cff */
[----:B--2---:R-:W-:Y:S02]  /*9e20*/  SEL R2, RZ, 0x1, P0 ;  /* 0x00000001ff027807 */ /* 0x004fe40000000000 */
[----:B------:R-:W-:Y:S01]  /*9e30*/  SEL R22, R0, RZ, P0 ;  /* 0x000000ff00167207 */ /* 0x000fe20000000000 */
[----:B------:R-:W-:Y:S01]  /*9e40*/  UIADD3 UR21, UPT, UPT, UR36, UR5, URZ ;  /* 0x0000000524157290 */ /* 0x000fe2000fffe0ff */
[----:B------:R-:W-:Y:S01]  /*9e50*/  LOP3.LUT R65, R65, R2, RZ, 0x3c, !PT ;  /* 0x0000000241417212 */ /* 0x000fe200078e3cff */
[----:B------:R-:W-:Y:S01]  /*9e60*/  UIADD3 UR28, UPT, UPT, UR37, UR4, URZ ;  /* 0x00000004251c7290 */ /* 0x000fe2000fffe0ff */
[----:B------:R-:W-:Y:S11]  /*9e70*/  BRA.U UP0, `(.L_x_122) ;  /* 0xffffffc500507547 */ /* 0x000ff6000b83ffff */
[----:B------:R-:W-:-:S13]  /*9e80*/  R2UR UR4, R73 ;  /* 0x00000000490472ca */ /* 0x000fda00000e0000 */
[----:B------:R-:W-:-:S09]  /*9e90*/  UISETP.NE.AND UP0, UPT, UR4, URZ, UPT ;  /* 0x000000ff0400728c */ /* 0x000fd2000bf05270 */
[----:B------:R-:W-:Y:S05]  /*9ea0*/  BRA.U !UP0, `(.L_x_123) ;  /* 0x0000000108487547 */ /* 0x000fea000b800000 */
[----:B------:R-:W2:Y:S02]  /*9eb0*/  LDCU.64 UR4, c[0x0][0x990] ;  /* 0x00013200ff0477ac */ /* 0x000ea40008000a00 */
[----:B--2---:R-:W-:-:S04]  /*9ec0*/  UISETP.NE.U32.AND UP0, UPT, UR4, URZ, UPT ;  /* 0x000000ff0400728c */ /* 0x004fc8000bf05070 */
[----:B------:R-:W-:-:S09]  /*9ed0*/  UISETP.NE.AND.EX UP0, UPT, UR5, URZ, UPT, UP0 ;  /* 0x000000ff0500728c */ /* 0x000fd2000bf05300 */
[----:B------:R-:W-:Y:S05]  /*9ee0*/  BRA.U UP0, `(.L_x_124) ;  /* 0x00000001000c7547 */ /* 0x000fea000b800000 */
[----:B------:R-:W-:-:S13]  /*9ef0*/  FSETP.NEU.AND P0, PT, R27, RZ, PT ;  /* 0x000000ff1b00720b */ /* 0x000fda0003f0d000 */
[----:B------:R-:W-:Y:S05]  /*9f00*/  @!P0 EXIT ;  /* 0x000000000000894d */ /* 0x000fea0003800000 */
[----:B------:R-:W-:Y:S05]  /*9f10*/  BRA `(.L_x_123) ;  /* 0x00000000002c7947 */ /* 0x000fea0003800000 */
.L_x_124:
[----:B------:R-:W-:Y:S01]  /*9f20*/  ISETP.NE.AND P0, PT, R77, RZ, PT ;  /* 0x000000ff4d00720c */ /* 0x000fe20003f05270 */
[----:B------:R-:W-:-:S12]  /*9f30*/  BSSY.RECONVERGENT B0, `(.L_x_123) ;  /* 0x0000009000007945 */ /* 0x000fd80003800200 */
[----:B------:R-:W-:Y:S05]  /*9f40*/  @P0 BRA `(.L_x_125) ;  /* 0x0000000000140947 */ /* 0x000fea0003800000 */
[----:B------:R-:W2:Y:S02]  /*9f50*/  LDCU.64 UR4, c[0x0][0x988] ;  /* 0x00013100ff0477ac */ /* 0x000ea40008000a00 */
[----:B--2---:R-:W-:-:S04]  /*9f60*/  ISETP.NE.U32.AND P0, PT, RZ, UR4, PT ;  /* 0x00000004ff007c0c */ /* 0x004fc8000bf05070 */
[----:B------:R-:W-:-:S13]  /*9f70*/  ISETP.NE.AND.EX P0, PT, RZ, UR5, PT, P0 ;  /* 0x00000005ff007c0c */ /* 0x000fda000bf05300 */
[----:B------:R-:W-:Y:S05]  /*9f80*/  @!P0 EXIT ;  /* 0x000000000000894d */ /* 0x000fea0003800000 */
[----:B------:R-:W-:Y:S05]  /*9f90*/  BRA `(.L_x_126) ;  /* 0x0000000000087947 */ /* 0x000fea0003800000 */
.L_x_125:
[----:B------:R-:W-:-:S13]  /*9fa0*/  FSETP.NEU.AND P0, PT, R27, RZ, PT ;  /* 0x000000ff1b00720b */ /* 0x000fda0003f0d000 */
[----:B------:R-:W-:Y:S05]  /*9fb0*/  @!P0 EXIT ;  /* 0x000000000000894d */ /* 0x000fea0003800000 */
.L_x_126:
[----:B------:R-:W-:Y:S05]  /*9fc0*/  BSYNC.RECONVERGENT B0 ;  /* 0x0000000000007941 */ /* 0x000fea0003800200 */
.L_x_123:
[----:B------:R-:W2:Y:S01]  /*9fd0*/  S2UR UR5, SR_CgaCtaId ;  /* 0x00000000000579c3 */ /* 0x000ea20000008800 */
[----:B------:R-:W-:Y:S01]  /*9fe0*/  ULEA UR4, UR51, UR49, 0x3 ;  /* 0x0000003133047291 */ /* 0x000fe2000f8e18ff */
[----:B------:R-:W-:-:S04]  /*9ff0*/  DEPBAR.LE SB0, 0x0 ;  /* 0x000080000000791a */ /* 0x000fc80000000000 */
[----:B------:R-:W-:-:S04]  /*a000*/  UIADD3 UR4, UPT, UPT, UR4, 0xa0, URZ ;  /* 0x000000a004047890 */ /* 0x000fc8000fffe0ff */
[----:B--2---:R-:W-:-:S09]  /*a010*/  UPRMT UR4, UR5, 0x654, UR4 ;  /* 0x0000065405047896 */ /* 0x004fd20008000004 */
[----:B------:R-:W-:Y:S01]  /*a020*/  SYNCS.ARRIVE.TRANS64.RED.A1T0 RZ, [UR4], RZ ;  /* 0x000000ffffff79a7 */ /* 0x000fe20008100404 */
[----:B------:R-:W-:Y:S05]  /*a030*/  EXIT ;  /* 0x000000000000794d */ /* 0x000fea0003800000 */
.L_x_19:
[----:B------:R-:W-:Y:S07]  /*a040*/  MOV R0, UR53 ;  /* 0x0000003500007c02 */ /* 0x000fee0008000f00 */
.L_x_127:
[----:B--2---:R2:W4:Y:S02]  /*a050*/  SYNCS.PHASECHK.TRANS64.TRYWAIT P0, [R0+URZ+0x40], R5 ;  /* 0x00004005000075a7 */ /* 0x00452400080011ff */
[----:B----4-:R-:W-:Y:S05]  /*a060*/  @!P0 NANOSLEEP.SYNCS 0x989680 ;  /* 0x009896800000895d */ /* 0x010fea0003900000 */
[----:B------:R-:W4:Y:S02]  /*a070*/  @!P0 SYNCS.PHASECHK.TRANS64 P0, [R0+URZ+0x40], R5 ;  /* 0x00004005000085a7 */ /* 0x000f2400080010ff */
[----:B----4-:R-:W-:Y:S05]  /*a080*/  @!P0 BRA `(.L_x_127) ;  /* 0xfffffffc00f08947 */ /* 0x010fea000383ffff */
[----:B------:R-:W-:Y:S05]  /*a090*/  BRA `(.L_x_18) ;  /* 0xffffff7c00707947 */ /* 0x000fea000383ffff */
.L_x_25:
[----:B------:R-:W-:Y:S07]  /*a0a0*/  MOV R0, UR53 ;  /* 0x0000003500007c02 */ /* 0x000fee0008000f00 */
.L_x_128:
[----:B-1----:R1:W2:Y:S02]  /*a0b0*/  SYNCS.PHASECHK.TRANS64.TRYWAIT P0, [R0+URZ+0x40], R5 ;  /* 0x00004005000075a7 */ /* 0x0022a400080011ff */
[----:B--2---:R-:W-:Y:S05]  /*a0c0*/  @!P0 NANOSLEEP.SYNCS 0x989680 ;  /* 0x009896800000895d */ /* 0x004fea0003900000 */
[----:B------:R-:W2:Y:S02]  /*a0d0*/  @!P0 SYNCS.PHASECHK.TRANS64 P0, [R0+URZ+0x40], R5 ;  /* 0x00004005000085a7 */ /* 0x000ea400080010ff */
[----:B--2---:R-:W-:Y:S05]  /*a0e0*/  @!P0 BRA `(.L_x_128) ;  /* 0xfffffffc00f08947 */ /* 0x004fea000383ffff */
[----:B------:R-:W-:Y:S05]  /*a0f0*/  BRA `(.L_x_24) ;  /* 0xffffff8400507947 */ /* 0x000fea000383ffff */
.L_x_29:
[----:B-1----:R-:W-:-:S07]  /*a100*/  MOV R0, UR57 ;  /* 0x0000003900007c02 */ /* 0x002fce0008000f00 */
.L_x_129:
[----:B-1----:R1:W2:Y:S02]  /*a110*/  SYNCS.PHASECHK.TRANS64.TRYWAIT P0, [R0+URZ+0xd0], R5 ;  /* 0x0000d005000075a7 */ /* 0x0022a400080011ff */
[----:B--2---:R-:W-:Y:S05]  /*a120*/  @!P0 NANOSLEEP.SYNCS 0x989680 ;  /* 0x009896800000895d */ /* 0x004fea0003900000 */
[----:B------:R-:W2:Y:S02]  /*a130*/  @!P0 SYNCS.PHASECHK.TRANS64 P0, [R0+URZ+0xd0], R5 ;  /* 0x0000d005000085a7 */ /* 0x000ea400080010ff */
[----:B--2---:R-:W-:Y:S05]  /*a140*/  @!P0 BRA `(.L_x_129) ;  /* 0xfffffffc00f08947 */ /* 0x004fea000383ffff */
[----:B------:R-:W-:Y:S05]  /*a150*/  BRA `(.L_x_130) ;  /* 0xffffff8800987947 */ /* 0x000fea000383ffff */
.L_x_33:
[----:B------:R-:W-:-:S07]  /*a160*/  MOV R0, UR4 ;  /* 0x0000000400007c02 */ /* 0x000fce0008000f00 */
.L_x_131:
[----:B-1----:R1:W2:Y:S02]  /*a170*/  SYNCS.PHASECHK.TRANS64.TRYWAIT P0, [R0+URZ], R3 ;  /* 0x00000003000075a7 */ /* 0x0022a400080011ff */
[----:B--2---:R-:W-:Y:S05]  /*a180*/  @!P0 NANOSLEEP.SYNCS 0x989680 ;  /* 0x009896800000895d */ /* 0x004fea0003900000 */
[----:B------:R-:W2:Y:S02]  /*a190*/  @!P0 SYNCS.PHASECHK.TRANS64 P0, [R0+URZ], R3 ;  /* 0x00000003000085a7 */ /* 0x000ea400080010ff */
[----:B--2---:R-:W-:Y:S05]  /*a1a0*/  @!P0 BRA `(.L_x_131) ;  /* 0xfffffffc00f08947 */ /* 0x004fea000383ffff */
[----:B------:R-:W-:Y:S05]  /*a1b0*/  BRA `(.L_x_132) ;  /* 0xffffff90002c7947 */ /* 0x000fea000383ffff */
.L_x_34:
[----:B------:R-:W-:-:S07]  /*a1c0*/  MOV R0, UR5 ;  /* 0x0000000500007c02 */ /* 0x000fce0008000f00 */
.L_x_133:
[----:B-1----:R1:W2:Y:S02]  /*a1d0*/  SYNCS.PHASECHK.TRANS64.TRYWAIT P0, [R0+URZ], R3 ;  /* 0x00000003000075a7 */ /* 0x0022a400080011ff */
[----:B--2---:R-:W-:Y:S05]  /*a1e0*/  @!P0 NANOSLEEP.SYNCS 0x989680 ;  /* 0x009896800000895d */ /* 0x004fea0003900000 */
[----:B------:R-:W2:Y:S02]  /*a1f0*/  @!P0 SYNCS.PHASECHK.TRANS64 P0, [R0+URZ], R3 ;  /* 0x00000003000085a7 */ /* 0x000ea400080010ff */
[----:B--2---:R-:W-:Y:S05]  /*a200*/  @!P0 BRA `(.L_x_133) ;  /* 0xfffffffc00f08947 */ /* 0x004fea000383ffff */
[----:B------:R-:W-:Y:S05]  /*a210*/  BRA `(.L_x_134) ;  /* 0xffffff90003c7947 */ /* 0x000fea000383ffff */
.L_x_35:
[----:B------:R-:W-:-:S07]  /*a220*/  MOV R0, UR5 ;  /* 0x0000000500007c02 */ /* 0x000fce0008000f00 */
.L_x_135:
[----:B-1----:R1:W2:Y:S02]  /*a230*/  SYNCS.PHASECHK.TRANS64.TRYWAIT P0, [R0+URZ], R3 ;  /* 0x00000003000075a7 */ /* 0x0022a400080011ff */
[----:B--2---:R-:W-:Y:S05]  /*a240*/  @!P0 NANOSLEEP.SYNCS 0x989680 ;  /* 0x009896800000895d */ /* 0x004fea0003900000 */
[----:B------:R-:W2:Y:S02]  /*a250*/  @!P0 SYNCS.PHASECHK.TRANS64 P0, [R0+URZ], R3 ;  /* 0x00000003000085a7 */ /* 0x000ea400080010ff */
[----:B--2---:R-:W-:Y:S05]  /*a260*/  @!P0 BRA `(.L_x_135) ;  /* 0xfffffffc00f08947 */ /* 0x004fea000383ffff */
[----:B------:R-:W-:Y:S05]  /*a270*/  BRA `(.L_x_136) ;  /* 0xffffff90004c7947 */ /* 0x000fea000383ffff */
.L_x_36:
[----:B------:R-:W-:-:S07]  /*a280*/  MOV R0, UR5 ;  /* 0x0000000500007c02 */ /* 0x000fce0008000f00 */
.L_x_137:
[----:B-1----:R1:W2:Y:S02]  /*a290*/  SYNCS.PHASECHK.TRANS64.TRYWAIT P0, [R0+URZ], R3 ;  /* 0x00000003000075a7 */ /* 0x0022a400080011ff */
[----:B--2---:R-:W-:Y:S05]  /*a2a0*/  @!P0 NANOSLEEP.SYNCS 0x989680 ;  /* 0x009896800000895d */ /* 0x004fea0003900000 */
[----:B------:R-:W2:Y:S02]  /*a2b0*/  @!P0 SYNCS.PHASECHK.TRANS64 P0, [R0+URZ], R3 ;  /* 0x00000003000085a7 */ /* 0x000ea400080010ff */
[----:B--2---:R-:W-:Y:S05]  /*a2c0*/  @!P0 BRA `(.L_x_137) ;  /* 0xfffffffc00f08947 */ /* 0x004fea000383ffff */
[----:B------:R-:W-:Y:S05]  /*a2d0*/  BRA `(.L_x_138) ;  /* 0xffffff90005c7947 */ /* 0x000fea000383ffff */
.L_x_37:
[----:B------:R-:W-:-:S07]  /*a2e0*/  MOV R0, UR5 ;  /* 0x0000000500007c02 */ /* 0x000fce0008000f00 */
.L_x_139:
[----:B-1----:R1:W2:Y:S02]  /*a2f0*/  SYNCS.PHASECHK.TRANS64.TRYWAIT P0, [R0+URZ], R3 ;  /* 0x00000003000075a7 */ /* 0x0022a400080011ff */
[----:B--2---:R-:W-:Y:S05]  /*a300*/  @!P0 NANOSLEEP.SYNCS 0x989680 ;  /* 0x009896800000895d */ /* 0x004fea0003900000 */
[----:B------:R-:W2:Y:S02]  /*a310*/  @!P0 SYNCS.PHASECHK.TRANS64 P0, [R0+URZ], R3 ;  /* 0x00000003000085a7 */ /* 0x000ea400080010ff */
[----:B--2---:R-:W-:Y:S05]  /*a320*/  @!P0 BRA `(.L_x_139) ;  /* 0xfffffffc00f08947 */ /* 0x004fea000383ffff */
[----:B------:R-:W-:Y:S05]  /*a330*/  BRA `(.L_x_140) ;  /* 0xffffff90006c7947 */ /* 0x000fea000383ffff */
.L_x_38:
[----:B------:R-:W-:-:S07]  /*a340*/  MOV R0, UR5 ;  /* 0x0000000500007c02 */ /* 0x000fce0008000f00 */
.L_x_141:
[----:B-1----:R1:W2:Y:S02]  /*a350*/  SYNCS.PHASECHK.TRANS64.TRYWAIT P0, [R0+URZ], R3 ;  /* 0x00000003000075a7 */ /* 0x0022a400080011ff */
[----:B--2---:R-:W-:Y:S05]  /*a360*/  @!P0 NANOSLEEP.SYNCS 0x989680 ;  /* 0x009896800000895d */ /* 0x004fea0003900000 */
[----:B------:R-:W2:Y:S02]  /*a370*/  @!P0 SYNCS.PHASECHK.TRANS64 P0, [R0+URZ], R3 ;  /* 0x00000003000085a7 */ /* 0x000ea400080010ff */
[----:B--2---:R-:W-:Y:S05]  /*a380*/  @!P0 BRA `(.L_x_141) ;  /* 0xfffffffc00f08947 */ /* 0x004fea000383ffff */
[----:B------:R-:W-:Y:S05]  /*a390*/  BRA `(.L_x_142) ;  /* 0xffffff90007c7947 */ /* 0x000fea000383ffff */
.L_x_39:
[----:B------:R-:W-:-:S07]  /*a3a0*/  MOV R0, UR5 ;  /* 0x0000000500007c02 */ /* 0x000fce0008000f00 */
.L_x_143:
[----:B-1----:R1:W2:Y:S02]  /*a3b0*/  SYNCS.PHASECHK.TRANS64.TRYWAIT P0, [R0+URZ], R3 ;  /* 0x00000003000075a7 */ /* 0x0022a400080011ff */
[----:B--2---:R-:W-:Y:S05]  /*a3c0*/  @!P0 NANOSLEEP.SYNCS 0x989680 ;  /* 0x009896800000895d */ /* 0x004fea0003900000 */
[----:B------:R-:W2:Y:S02]  /*a3d0*/  @!P0 SYNCS.PHASECHK.TRANS64 P0, [R0+URZ], R3 ;  /* 0x00000003000085a7 */ /* 0x000ea400080010ff */
[----:B--2---:R-:W-:Y:S05]  /*a3e0*/  @!P0 BRA `(.L_x_143) ;  /* 0xfffffffc00f08947 */ /* 0x004fea000383ffff */
[----:B------:R-:W-:Y:S05]  /*a3f0*/  BRA `(.L_x_144) ;  /* 0xffffff90008c7947 */ /* 0x000fea000383ffff */
.L_x_42:
[----:B------:R-:W-:-:S07]  /*a400*/  MOV R4, UR4 ;  /* 0x0000000400047c02 */ /* 0x000fce0008000f00 */
.L_x_145:
[----:B--2---:R2:W3:Y:S02]  /*a410*/  SYNCS.PHASECHK.TRANS64.TRYWAIT P1, [R4+URZ+0xd8], R7 ;  /* 0x0000d807040075a7 */ /* 0x0044e400080211ff */
[----:B---3--:R-:W-:Y:S05]  /*a420*/  @!P1 NANOSLEEP.SYNCS 0x989680 ;  /* 0x009896800000995d */ /* 0x008fea0003900000 */
[----:B------:R-:W3:Y:S02]  /*a430*/  @!P1 SYNCS.PHASECHK.TRANS64 P1, [R4+URZ+0xd8], R7 ;  /* 0x0000d807040095a7 */ /* 0x000ee400080210ff */
[----:B---3--:R-:W-:Y:S05]  /*a440*/  @!P1 BRA `(.L_x_145) ;  /* 0xfffffffc00f09947 */ /* 0x008fea000383ffff */
[----:B------:R-:W-:Y:S05]  /*a450*/  BRA `(.L_x_146) ;  /* 0xffffff9000fc7947 */ /* 0x000fea000383ffff */
.L_x_43:
[----:B--2---:R-:W-:-:S07]  /*a460*/  MOV R4, UR4 ;  /* 0x0000000400047c02 */ /* 0x004fce0008000f00 */
.L_x_147:
[----:B--2---:R2:W3:Y:S02]  /*a470*/  SYNCS.PHASECHK.TRANS64.TRYWAIT P1, [R4+URZ+0xd0], R5 ;  /* 0x0000d005040075a7 */ /* 0x0044e400080211ff */
[----:B---3--:R-:W-:Y:S05]  /*a480*/  @!P1 NANOSLEEP.SYNCS 0x989680 ;  /* 0x009896800000995d */ /* 0x008fea0003900000 */
[----:B------:R-:W3:Y:S02]  /*a490*/  @!P1 SYNCS.PHASECHK.TRANS64 P1, [R4+URZ+0xd0], R5 ;  /* 0x0000d005040095a7 */ /* 0x000ee400080210ff */
[----:B---3--:R-:W-:Y:S05]  /*a4a0*/  @!P1 BRA `(.L_x_147) ;  /* 0xfffffffc00f09947 */ /* 0x008fea000383ffff */
[----:B------:R-:W-:Y:S05]  /*a4b0*/  BRA `(.L_x_148) ;  /* 0xffffff9400047947 */ /* 0x000fea000383ffff */
.L_x_51:
[----:B------:R-:W-:-:S07]  /*a4c0*/  MOV R0, UR21 ;  /* 0x0000001500007c02 */ /* 0x000fce0008000f00 */
.L_x_149:
[----:B-1----:R1:W2:Y:S02]  /*a4d0*/  SYNCS.PHASECHK.TRANS64.TRYWAIT P0, [R0+URZ+0xd0], R5 ;  /* 0x0000d005000075a7 */ /* 0x0022a400080011ff */
[----:B--2---:R-:W-:Y:S05]  /*a4e0*/  @!P0 NANOSLEEP.SYNCS 0x989680 ;  /* 0x009896800000895d */ /* 0x004fea0003900000 */
[----:B------:R-:W2:Y:S02]  /*a4f0*/  @!P0 SYNCS.PHASECHK.TRANS64 P0, [R0+URZ+0xd0], R5 ;  /* 0x0000d005000085a7 */ /* 0x000ea400080010ff */
[----:B--2---:R-:W-:Y:S05]  /*a500*/  @!P0 BRA `(.L_x_149) ;  /* 0xfffffffc00f08947 */ /* 0x004fea000383ffff */
[----:B------:R-:W-:Y:S05]  /*a510*/  BRA `(.L_x_150) ;  /* 0xffffff98008c7947 */ /* 0x000fea000383ffff */
.L_x_52:
[----:B------:R-:W-:-:S07]  /*a520*/  MOV R5, UR25 ;  /* 0x0000001900057c02 */ /* 0x000fce0008000f00 */
.L_x_151:
[----:B-1----:R1:W2:Y:S02]  /*a530*/  SYNCS.PHASECHK.TRANS64.TRYWAIT P0, [R5+URZ+0xf0], R0 ;  /* 0x0000f000050075a7 */ /* 0x0022a400080011ff */
[----:B--2---:R-:W-:Y:S05]  /*a540*/  @!P0 NANOSLEEP.SYNCS 0x989680 ;  /* 0x009896800000895d */ /* 0x004fea0003900000 */
[----:B------:R-:W2:Y:S02]  /*a550*/  @!P0 SYNCS.PHASECHK.TRANS64 P0, [R5+URZ+0xf0], R0 ;  /* 0x0000f000050085a7 */ /* 0x000ea400080010ff */
[----:B--2---:R-:W-:Y:S05]  /*a560*/  @!P0 BRA `(.L_x_151) ;  /* 0xfffffffc00f08947 */ /* 0x004fea000383ffff */
[----:B------:R-:W-:Y:S05]  /*a570*/  BRA `(.L_x_152) ;  /* 0xffffff9800a87947 */ /* 0x000fea000383ffff */
.L_x_55:
[----:B-1----:R-:W-:Y:S07]  /*a580*/  MOV R0, UR17 ;  /* 0x0000001100007c02 */ /* 0x002fee0008000f00 */
.L_x_153:
[----:B-1----:R1:W2:Y:S02]  /*a590*/  SYNCS.PHASECHK.TRANS64.TRYWAIT P0, [R0+URZ], R5 ;  /* 0x00000005000075a7 */ /* 0x0022a400080011ff */
[----:B--2---:R-:W-:Y:S05]  /*a5a0*/  @!P0 NANOSLEEP.SYNCS 0x989680 ;  /* 0x009896800000895d */ /* 0x004fea0003900000 */
[----:B------:R-:W2:Y:S02]  /*a5b0*/  @!P0 SYNCS.PHASECHK.TRANS64 P0, [R0+URZ], R5 ;  /* 0x00000005000085a7 */ /* 0x000ea400080010ff */
[----:B--2---:R-:W-:Y:S05]  /*a5c0*/  @!P0 BRA `(.L_x_153) ;  /* 0xfffffffc00f08947 */ /* 0x004fea000383ffff */
[----:B------:R-:W-:Y:S05]  /*a5d0*/  BRA `(.L_x_54) ;  /* 0xffffff9800d87947 */ /* 0x000fea000383ffff */
.L_x_58:
[----:B------:R-:W-:-:S07]  /*a5e0*/  MOV R0, UR4 ;  /* 0x0000000400007c02 */ /* 0x000fce0008000f00 */
.L_x_154:
[----:B-1----:R1:W3:Y:S02]  /*a5f0*/  SYNCS.PHASECHK.TRANS64.TRYWAIT P0, [R0+URZ], R3 ;  /* 0x00000003000075a7 */ /* 0x0022e400080011ff */
[----:B---3--:R-:W-:Y:S05]  /*a600*/  @!P0 NANOSLEEP.SYNCS 0x989680 ;  /* 0x009896800000895d */ /* 0x008fea0003900000 */
[----:B------:R-:W3:Y:S02]  /*a610*/  @!P0 SYNCS.PHASECHK.TRANS64 P0, [R0+URZ], R3 ;  /* 0x00000003000085a7 */ /* 0x000ee400080010ff */
[----:B---3--:R-:W-:Y:S05]  /*a620*/  @!P0 BRA `(.L_x_154) ;  /* 0xfffffffc00f08947 */ /* 0x008fea000383ffff */
[----:B------:R-:W-:Y:S05]  /*a630*/  BRA `(.L_x_155) ;  /* 0xffffff9c00c87947 */ /* 0x000fea000383ffff */
.L_x_59:
[----:B------:R-:W-:-:S07]  /*a640*/  MOV R0, UR4 ;  /* 0x0000000400007c02 */ /* 0x000fce0008000f00 */
.L_x_156:
[----:B-1----:R1:W2:Y:S02]  /*a650*/  SYNCS.PHASECHK.TRANS64.TRYWAIT P0, [R0+URZ], R3 ;  /* 0x00000003000075a7 */ /* 0x0022a400080011ff */
[----:B--2---:R-:W-:Y:S05]  /*a660*/  @!P0 NANOSLEEP.SYNCS 0x989680 ;  /* 0x009896800000895d */ /* 0x004fea0003900000 */
[----:B------:R-:W2:Y:S02]  /*a670*/  @!P0 SYNCS.PHASECHK.TRANS64 P0, [R0+URZ], R3 ;  /* 0x00000003000085a7 */ /* 0x000ea400080010ff */
[----:B--2---:R-:W-:Y:S05]  /*a680*/  @!P0 BRA `(.L_x_156) ;  /* 0xfffffffc00f08947 */ /* 0x004fea000383ffff */
[----:B------:R-:W-:Y:S05]  /*a690*/  BRA `(.L_x_157) ;  /* 0xffffff9c00d47947 */ /* 0x000fea000383ffff */
.L_x_64:
[----:B------:R-:W-:Y:S07]  /*a6a0*/  MOV R0, UR20 ;  /* 0x0000001400007c02 */ /* 0x000fee0008000f00 */
.L_x_158:
[----:B-1----:R1:W2:Y:S02]  /*a6b0*/  SYNCS.PHASECHK.TRANS64.TRYWAIT P0, [R0+URZ+0xd0], R3 ;  /* 0x0000d003000075a7 */ /* 0x0022a400080011ff */
[----:B--2---:R-:W-:Y:S05]  /*a6c0*/  @!P0 NANOSLEEP.SYNCS 0x989680 ;  /* 0x009896800000895d */ /* 0x004fea0003900000 */
[----:B------:R-:W2:Y:S02]  /*a6d0*/  @!P0 SYNCS.PHASECHK.TRANS64 P0, [R0+URZ+0xd0], R3 ;  /* 0x0000d003000085a7 */ /* 0x000ea400080010ff */
[----:B--2---:R-:W-:Y:S05]  /*a6e0*/  @!P0 BRA `(.L_x_158) ;  /* 0xfffffffc00f08947 */ /* 0x004fea000383ffff */
[----:B------:R-:W-:Y:S05]  /*a6f0*/  BRA `(.L_x_159) ;  /* 0xffffffa400b87947 */ /* 0x000fea000383ffff */
.L_x_67:
[----:B------:R-:W-:Y:S07]  /*a700*/  MOV R3, UR20 ;  /* 0x0000001400037c02 */ /* 0x000fee0008000f00 */
.L_x_160:
[----:B-1----:R1:W2:Y:S02]  /*a710*/  SYNCS.PHASECHK.TRANS64.TRYWAIT P1, [R3+URZ+0xc8], R12 ;  /* 0x0000c80c030075a7 */ /* 0x0022a400080211ff */
[----:B--2---:R-:W-:Y:S05]  /*a720*/  @!P1 NANOSLEEP.SYNCS 0x989680 ;  /* 0x009896800000995d */ /* 0x004fea0003900000 */
[----:B------:R-:W2:Y:S02]  /*a730*/  @!P1 SYNCS.PHASECHK.TRANS64 P1, [R3+URZ+0xc8], R12 ;  /* 0x0000c80c030095a7 */ /* 0x000ea400080210ff */
[----:B--2---:R-:W-:Y:S05]  /*a740*/  @!P1 BRA `(.L_x_160) ;  /* 0xfffffffc00f09947 */ /* 0x004fea000383ffff */
[----:B------:R-:W-:Y:S05]  /*a750*/  BRA `(.L_x_66) ;  /* 0xffffffac00147947 */ /* 0x000fea000383ffff */
.L_x_70:
[----:B------:R-:W-:Y:S07]  /*a760*/  MOV R0, UR20 ;  /* 0x0000001400007c02 */ /* 0x000fee0008000f00 */
.L_x_161:
[----:B-1----:R1:W2:Y:S02]  /*a770*/  SYNCS.PHASECHK.TRANS64.TRYWAIT P1, [R0+URZ+0xa0], R9 ;  /* 0x0000a009000075a7 */ /* 0x0022a400080211ff */
[----:B--2---:R-:W-:Y:S05]  /*a780*/  @!P1 NANOSLEEP.SYNCS 0x989680 ;  /* 0x009896800000995d */ /* 0x004fea0003900000 */
[----:B------:R-:W2:Y:S02]  /*a790*/  @!P1 SYNCS.PHASECHK.TRANS64 P1, [R0+URZ+0xa0], R9 ;  /* 0x0000a009000095a7 */ /* 0x000ea400080210ff */
[----:B--2---:R-:W-:Y:S05]  /*a7a0*/  @!P1 BRA `(.L_x_161) ;  /* 0xfffffffc00f09947 */ /* 0x004fea000383ffff */
[----:B------:R-:W-:Y:S05]  /*a7b0*/  BRA `(.L_x_162) ;  /* 0xffffffb000847947 */ /* 0x000fea000383ffff */
.L_x_71:
[----:B------:R-:W-:Y:S07]  /*a7c0*/  MOV R0, UR20 ;  /* 0x0000001400007c02 */ /* 0x000fee0008000f00 */
.L_x_163:
[----:B-1----:R1:W2:Y:S02]  /*a7d0*/  SYNCS.PHASECHK.TRANS64.TRYWAIT P1, [R0+URZ+0xa8], R9 ;  /* 0x0000a809000075a7 */ /* 0x0022a400080211ff */
[----:B--2---:R-:W-:Y:S05]  /*a7e0*/  @!P1 NANOSLEEP.SYNCS 0x989680 ;  /* 0x009896800000995d */ /* 0x004fea0003900000 */
[----:B------:R-:W2:Y:S02]  /*a7f0*/  @!P1 SYNCS.PHASECHK.TRANS64 P1, [R0+URZ+0xa8], R9 ;  /* 0x0000a809000095a7 */ /* 0x000ea400080210ff */
[----:B--2---:R-:W-:Y:S05]  /*a800*/  @!P1 BRA `(.L_x_163) ;  /* 0xfffffffc00f09947 */ /* 0x004fea000383ffff */
[----:B------:R-:W-:Y:S05]  /*a810*/  BRA `(.L_x_164) ;  /* 0xffffffb000c47947 */ /* 0x000fea000383ffff */
.L_x_72:
[----:B------:R-:W-:Y:S07]  /*a820*/  MOV R0, UR20 ;  /* 0x0000001400007c02 */ /* 0x000fee0008000f00 */
.L_x_165:
[----:B-1----:R1:W2:Y:S02]  /*a830*/  SYNCS.PHASECHK.TRANS64.TRYWAIT P1, [R0+URZ+0xb0], R9 ;  /* 0x0000b009000075a7 */ /* 0x0022a400080211ff */
[----:B--2---:R-:W-:Y:S05]  /*a840*/  @!P1 NANOSLEEP.SYNCS 0x989680 ;  /* 0x009896800000995d */ /* 0x004fea0003900000 */
[----:B------:R-:W2:Y:S02]  /*a850*/  @!P1 SYNCS.PHASECHK.TRANS64 P1, [R0+URZ+0xb0], R9 ;  /* 0x0000b009000095a7 */ /* 0x000ea400080210ff */
[----:B--2---:R-:W-:Y:S05]  /*a860*/  @!P1 BRA `(.L_x_165) ;  /* 0xfffffffc00f09947 */ /* 0x004fea000383ffff */
[----:B------:R-:W-:Y:S05]  /*a870*/  BRA `(.L_x_166) ;  /* 0xffffffb400047947 */ /* 0x000fea000383ffff */
.L_x_73:
[----:B------:R-:W-:Y:S07]  /*a880*/  MOV R0, UR20 ;  /* 0x0000001400007c02 */ /* 0x000fee0008000f00 */
.L_x_167:
[----:B-1----:R1:W2:Y:S02]  /*a890*/  SYNCS.PHASECHK.TRANS64.TRYWAIT P0, [R0+URZ+0xb8], R9 ;  /* 0x0000b809000075a7 */ /* 0x0022a400080011ff */
[----:B--2---:R-:W-:Y:S05]  /*a8a0*/  @!P0 NANOSLEEP.SYNCS 0x989680 ;  /* 0x009896800000895d */ /* 0x004fea0003900000 */
[----:B------:R-:W2:Y:S02]  /*a8b0*/  @!P0 SYNCS.PHASECHK.TRANS64 P0, [R0+URZ+0xb8], R9 ;  /* 0x0000b809000085a7 */ /* 0x000ea400080010ff */
[----:B--2---:R-:W-:Y:S05]  /*a8c0*/  @!P0 BRA `(.L_x_167) ;  /* 0xfffffffc00f08947 */ /* 0x004fea000383ffff */
[----:B------:R-:W-:Y:S05]  /*a8d0*/  BRA `(.L_x_168) ;  /* 0xffffffb4004c7947 */ /* 0x000fea000383ffff */
.L_x_75:
[----:B------:R-:W-:-:S07]  /*a8e0*/  MOV R0, UR20 ;  /* 0x0000001400007c02 */ /* 0x000fce0008000f00 */
.L_x_169:
[----:B--2---:R2:W3:Y:S02]  /*a8f0*/  SYNCS.PHASECHK.TRANS64.TRYWAIT P0, [R0+URZ+0xa0], R3 ;  /* 0x0000a003000075a7 */ /* 0x0044e400080011ff */
[----:B---3--:R-:W-:Y:S05]  /*a900*/  @!P0 NANOSLEEP.SYNCS 0x989680 ;  /* 0x009896800000895d */ /* 0x008fea0003900000 */
[----:B------:R-:W3:Y:S02]  /*a910*/  @!P0 SYNCS.PHASECHK.TRANS64 P0, [R0+URZ+0xa0], R3 ;  /* 0x0000a003000085a7 */ /* 0x000ee400080010ff */
[----:B---3--:R-:W-:Y:S05]  /*a920*/  @!P0 BRA `(.L_x_169) ;  /* 0xfffffffc00f08947 */ /* 0x008fea000383ffff */
[----:B------:R-:W-:Y:S05]  /*a930*/  BRA `(.L_x_170) ;  /* 0xffffffb400a47947 */ /* 0x000fea000383ffff */
.L_x_76:
[----:B--2---:R-:W-:-:S07]  /*a940*/  MOV R0, UR20 ;  /* 0x0000001400007c02 */ /* 0x004fce0008000f00 */
.L_x_171:
[----:B--2---:R2:W3:Y:S02]  /*a950*/  SYNCS.PHASECHK.TRANS64.TRYWAIT P0, [R0+URZ+0xa8], R3 ;  /* 0x0000a803000075a7 */ /* 0x0044e400080011ff */
[----:B---3--:R-:W-:Y:S05]  /*a960*/  @!P0 NANOSLEEP.SYNCS 0x989680 ;  /* 0x009896800000895d */ /* 0x008fea0003900000 */
[----:B------:R-:W3:Y:S02]  /*a970*/  @!P0 SYNCS.PHASECHK.TRANS64 P0, [R0+URZ+0xa8], R3 ;  /* 0x0000a803000085a7 */ /* 0x000ee400080010ff */
[----:B---3--:R-:W-:Y:S05]  /*a980*/  @!P0 BRA `(.L_x_171) ;  /* 0xfffffffc00f08947 */ /* 0x008fea000383ffff */
[----:B------:R-:W-:Y:S05]  /*a990*/  BRA `(.L_x_172) ;  /* 0xffffffb400947947 */ /* 0x000fea000383ffff */
.L_x_77:
[----:B--2---:R-:W-:-:S07]  /*a9a0*/  MOV R0, UR20 ;  /* 0x0000001400007c02 */ /* 0x004fce0008000f00 */
.L_x_173:
[----:B--2---:R2:W3:Y:S02]  /*a9b0*/  SYNCS.PHASECHK.TRANS64.TRYWAIT P0, [R0+URZ+0xb0], R3 ;  /* 0x0000b003000075a7 */ /* 0x0044e400080011ff */
[----:B---3--:R-:W-:Y:S05]  /*a9c0*/  @!P0 NANOSLEEP.SYNCS 0x989680 ;  /* 0x009896800000895d */ /* 0x008fea0003900000 */
[----:B------:R-:W3:Y:S02]  /*a9d0*/  @!P0 SYNCS.PHASECHK.TRANS64 P0, [R0+URZ+0xb0], R3 ;  /* 0x0000b003000085a7 */ /* 0x000ee400080010ff */
[----:B---3--:R-:W-:Y:S05]  /*a9e0*/  @!P0 BRA `(.L_x_173) ;  /* 0xfffffffc00f08947 */ /* 0x008fea000383ffff */
[----:B------:R-:W-:Y:S05]  /*a9f0*/  BRA `(.L_x_174) ;  /* 0xffffffb400847947 */ /* 0x000fea000383ffff */
.L_x_79:
[----:B------:R-:W-:Y:S07]  /*aa00*/  MOV R0, UR49 ;  /* 0x0000003100007c02 */ /* 0x000fee0008000f00 */
.L_x_175:
[----:B-1----:R1:W2:Y:S02]  /*aa10*/  SYNCS.PHASECHK.TRANS64.TRYWAIT P0, [R0+URZ+0xd0], R3 ;  /* 0x0000d003000075a7 */ /* 0x0022a400080011ff */
[----:B--2---:R-:W-:Y:S05]  /*aa20*/  @!P0 NANOSLEEP.SYNCS 0x989680 ;  /* 0x009896800000895d */ /* 0x004fea0003900000 */
[----:B------:R-:W2:Y:S02]  /*aa30*/  @!P0 SYNCS.PHASECHK.TRANS64 P0, [R0+URZ+0xd0], R3 ;  /* 0x0000d003000085a7 */ /* 0x000ea400080010ff */
[----:B--2---:R-:W-:Y:S05]  /*aa40*/  @!P0 BRA `(.L_x_175) ;  /* 0xfffffffc00f08947 */ /* 0x004fea000383ffff */
[----:B------:R-:W-:Y:S05]  /*aa50*/  BRA `(.L_x_176) ;  /* 0xffffffb800647947 */ /* 0x000fea000383ffff */
.L_x_90:
[----:B-1----:R-:W-:Y:S04]  /*aa60*/  MOV R2, UR49 ;  /* 0x0000003100027c02 */ /* 0x002fe80008000f00 */
[----:B------:R1:W3:Y:S03]  /*aa70*/  SYNCS.PHASECHK.TRANS64.TRYWAIT P1, [R2+URZ+0x80], R3 ;  /* 0x00008003020075a7 */ /* 0x0002e600080211ff */
[----:B---3--:R-:W-:Y:S05]  /*aa80*/  @!P1 NANOSLEEP.SYNCS 0x989680 ;  /* 0x009896800000995d */ /* 0x008fea0003900000 */
[----:B------:R-:W3:Y:S02]  /*aa90*/  @!P1 SYNCS.PHASECHK.TRANS64 P1, [R2+URZ+0x80], R3 ;  /* 0x00008003020095a7 */ /* 0x000ee400080210ff */
[----:B---3--:R-:W-:Y:S05]  /*aaa0*/  @!P1 BRA `(.L_x_90) ;  /* 0xfffffffc00ec9947 */ /* 0x008fea000383ffff */
[----:B------:R-:W-:Y:S05]  /*aab0*/  BRA `(.L_x_89) ;  /* 0xffffffcc00707947 */ /* 0x000fea000383ffff */
.L_x_92:
[----:B-1----:R1:W4:Y:S02]  /*aac0*/  SYNCS.PHASECHK.TRANS64.TRYWAIT P0, [R83+URZ+0xe0], R0 ;  /* 0x0000e000530075a7 */ /* 0x00232400080011ff */
[----:B----4-:R-:W-:Y:S05]  /*aad0*/  @!P0 NANOSLEEP.SYNCS 0x989680 ;  /* 0x009896800000895d */ /* 0x010fea0003900000 */
[----:B------:R-:W4:Y:S02]  /*aae0*/  @!P0 SYNCS.PHASECHK.TRANS64 P0, [R83+URZ+0xe0], R0 ;  /* 0x0000e000530085a7 */ /* 0x000f2400080010ff */
[----:B----4-:R-:W-:Y:S05]  /*aaf0*/  @!P0 BRA `(.L_x_92) ;  /* 0xfffffffc00f08947 */ /* 0x010fea000383ffff */
[----:B------:R-:W-:Y:S05]  /*ab00*/  BRA `(.L_x_91) ;  /* 0xffffffcc009c7947 */ /* 0x000fea000383ffff */
.L_x_101:
[----:B-1----:R1:W2:Y:S02]  /*ab10*/  SYNCS.PHASECHK.TRANS64.TRYWAIT P0, [R3+URZ+0x80], R0 ;  /* 0x00008000030075a7 */ /* 0x0022a400080011ff */
[----:B--2---:R-:W-:Y:S05]  /*ab20*/  @!P0 NANOSLEEP.SYNCS 0x989680 ;  /* 0x009896800000895d */ /* 0x004fea0003900000 */
[----:B------:R-:W2:Y:S02]  /*ab30*/  @!P0 SYNCS.PHASECHK.TRANS64 P0, [R3+URZ+0x80], R0 ;  /* 0x00008000030085a7 */ /* 0x000ea400080010ff */
[----:B--2---:R-:W-:Y:S05]  /*ab40*/  @!P0 BRA `(.L_x_101) ;  /* 0xfffffffc00f08947 */ /* 0x004fea000383ffff */
[----:B------:R-:W-:Y:S05]  /*ab50*/  BRA `(.L_x_100) ;  /* 0xffffffd400c07947 */ /* 0x000fea000383ffff */
.L_x_109:
[----:B-1----:R1:W3:Y:S02]  /*ab60*/  SYNCS.PHASECHK.TRANS64.TRYWAIT P0, [R91+URZ+0x80], R4 ;  /* 0x000080045b0075a7 */ /* 0x0022e400080011ff */
[----:B---3--:R-:W-:Y:S05]  /*ab70*/  @!P0 NANOSLEEP.SYNCS 0x989680 ;  /* 0x009896800000895d */ /* 0x008fea0003900000 */
[----:B------:R-:W3:Y:S02]  /*ab80*/  @!P0 SYNCS.PHASECHK.TRANS64 P0, [R91+URZ+0x80], R4 ;  /* 0x000080045b0085a7 */ /* 0x000ee400080010ff */
[----:B---3--:R-:W-:Y:S05]  /*ab90*/  @!P0 BRA `(.L_x_109) ;  /* 0xfffffffc00f08947 */ /* 0x008fea000383ffff */
[----:B------:R-:W-:Y:S05]  /*aba0*/  BRA `(.L_x_108) ;  /* 0xffffffe000007947 */ /* 0x000fea000383ffff */
.L_x_117:
[----:B-1----:R1:W3:Y:S02]  /*abb0*/  SYNCS.PHASECHK.TRANS64.TRYWAIT P0, [R93+URZ+0x80], R0 ;  /* 0x000080005d0075a7 */ /* 0x0022e400080011ff */
[----:B---3--:R-:W-:Y:S05]  /*abc0*/  @!P0 NANOSLEEP.SYNCS 0x989680 ;  /* 0x009896800000895d */ /* 0x008fea0003900000 */
[----:B------:R-:W3:Y:S02]  /*abd0*/  @!P0 SYNCS.PHASECHK.TRANS64 P0, [R93+URZ+0x80], R0 ;  /* 0x000080005d0085a7 */ /* 0x000ee400080010ff */
[----:B---3--:R-:W-:Y:S05]  /*abe0*/  @!P0 BRA `(.L_x_117) ;  /* 0xfffffffc00f08947 */ /* 0x008fea000383ffff */
[----:B------:R-:W-:Y:S05]  /*abf0*/  BRA `(.L_x_116) ;  /* 0xffffffe8003c7947 */ /* 0x000fea000383ffff */
        .weak           $__internal_0_$__cuda_sm10x_tcgen05_guardrail_trap_col_being_dealloced_not_returned_by_alloc
        .type           $__internal_0_$__cuda_sm10x_tcgen05_guardrail_trap_col_being_dealloced_not_returned_by_alloc,@function
        .size           $__internal_0_$__cuda_sm10x_tcgen05_guardrail_trap_col_being_dealloced_not_returned_by_alloc,($__internal_1_$__cuda_sm10x_tcgen05_guardrail_trap_phase_invalid_during_alloc - $__internal_0_$__cuda_sm10x_tcgen05_guardrail_trap_col_being_dealloced_not_returned_by_alloc)
$__internal_0_$__cuda_sm10x_tcgen05_guardrail_trap_col_being_dealloced_not_returned_by_alloc:
[----:B------:R-:W-:Y:S05]  /*ac00*/  BPT.TRAP 0x1 ;  /* 0x000000040000795c */ /* 0x000fea0000300000 */
[----:B------:R-:W-:-:S04]  /*ac10*/  MOV R3, 0x0 ;  /* 0x0000000000037802 */ /* 0x000fc80000000f00 */
[----:B------:R-:W-:Y:S05]  /*ac20*/  RET.REL.NODEC R2 `(_ZN7cutlass13device_kernelINS_4conv6kernel13ConvUniversalINS1_16ConvProblemShapeILNS1_8OperatorE2ELi3EEENS1_10collective14CollectiveConvINS1_47MainloopSm100TmaUmmaWarpSpecializedImplicitGemmILS5_2ELi8ELi3ELi1ELi2EN4cute5tupleIJNSA_1CILi1EEESD_SD_EEEEENSB_IJNSC_ILi64EEENSB_IJNSC_ILi128EEEEEENSB_IJNSC_ILi32EEEEEEEEENS_10tfloat32_tESM_NSA_8TiledMMAINSA_8MMA_AtomIJNSA_17SM100_MMA_TF32_SSISM_SM_fLi64ELi128ELNSA_4UMMA5MajorE1ELSR_1ELNSQ_7ScaleInE0ELSS_0EEEEEENSA_6LayoutISE_NSB_IJNSC_ILi0EEESW_SW_EEEEENSB_IJNSA_10UnderscoreESZ_SZ_EEEEENS7_6detail27Sm100ImplicitGemmTileTraitsINSA_13SM90_TMA_LOADENSA_14ComposedLayoutINSA_7SwizzleILi2ELi5ELi2EEENSA_18smem_ptr_flag_bitsILi32EEENSV_INSB_IJSJ_NSC_ILi4EEEEEENSB_IJSD_SJ_EEEEEEEvEENS13_INSA_20SM90_TMA_LOAD_IM2COLES1E_vEEEENS_8epilogue10collective18CollectiveEpilogueINS1J_23Sm100TmaWarpSpecializedILi4ELi2ELi16ELb1ELb0EEEJSL_NSB_IJNSV_ISG_SD_EENSV_ISJ_SD_EEEEESM_NSB_IJlNSB_IJSD_lllEEESW_EEESM_S1S_NS1J_6fusion15FusionCallbacksIS1N_NS1T_17LinearCombinationISM_fSM_fLNS_15FloatRoundStyleE2EEESL_S1Q_JEEENSA_5SM1004TMEM4LOAD26SM100_TMEM_LOAD_16dp128b8xES14_NS15_INS16_ILi3ELi4ELi3EEES19_NSV_INSB_IJNSC_ILi8EEESJ_EEENSB_IJSJ_SD_EEEEEEENSA_17SM75_U32x4_LDSM_NENSA_14SM90_TMA_STOREES28_NSA_17SM90_U32x4_STSM_NENSA_39AutoVectorizingCopyWithAssumedAlignmentILi128EEEEEEvvEEEEvNT_6ParamsE) ;  /* 0xffffff5002f47950 */ /* 0x000fea0003c3ffff */
        .weak           $__internal_1_$__cuda_sm10x_tcgen05_guardrail_trap_phase_invalid_during_alloc
        .type           $__internal_1_$__cuda_sm10x_tcgen05_guardrail_trap_phase_invalid_during_alloc,@function
        .size           $__internal_1_$__cuda_sm10x_tcgen05_guardrail_trap_phase_invalid_during_alloc,($__internal_2_$__cuda_sm10x_tcgen05_guardrail_trap_unallocated_columns_being_dealloced - $__internal_1_$__cuda_sm10x_tcgen05_guardrail_trap_phase_invalid_during_alloc)
$__internal_1_$__cuda_sm10x_tcgen05_guardrail_trap_phase_invalid_during_alloc:
[----:B------:R-:W-:Y:S05]  /*ac30*/  BPT.TRAP 0x1 ;  /* 0x000000040000795c */ /* 0x000fea0000300000 */
[----:B------:R-:W-:-:S04]  /*ac40*/  HFMA2 R3, -RZ, RZ, 0, 0 ;  /* 0x00000000ff037431 */ /* 0x000fc800000001ff */
[----:B------:R-:W-:Y:S05]  /*ac50*/  RET.REL.NODEC R2 `(_ZN7cutlass13device_kernelINS_4conv6kernel13ConvUniversalINS1_16ConvProblemShapeILNS1_8OperatorE2ELi3EEENS1_10collective14CollectiveConvINS1_47MainloopSm100TmaUmmaWarpSpecializedImplicitGemmILS5_2ELi8ELi3ELi1ELi2EN4cute5tupleIJNSA_1CILi1EEESD_SD_EEEEENSB_IJNSC_ILi64EEENSB_IJNSC_ILi128EEEEEENSB_IJNSC_ILi32EEEEEEEEENS_10tfloat32_tESM_NSA_8TiledMMAINSA_8MMA_AtomIJNSA_17SM100_MMA_TF32_SSISM_SM_fLi64ELi128ELNSA_4UMMA5MajorE1ELSR_1ELNSQ_7ScaleInE0ELSS_0EEEEEENSA_6LayoutISE_NSB_IJNSC_ILi0EEESW_SW_EEEEENSB_IJNSA_10UnderscoreESZ_SZ_EEEEENS7_6detail27Sm100ImplicitGemmTileTraitsINSA_13SM90_TMA_LOADENSA_14ComposedLayoutINSA_7SwizzleILi2ELi5ELi2EEENSA_18smem_ptr_flag_bitsILi32EEENSV_INSB_IJSJ_NSC_ILi4EEEEEENSB_IJSD_SJ_EEEEEEEvEENS13_INSA_20SM90_TMA_LOAD_IM2COLES1E_vEEEENS_8epilogue10collective18CollectiveEpilogueINS1J_23Sm100TmaWarpSpecializedILi4ELi2ELi16ELb1ELb0EEEJSL_NSB_IJNSV_ISG_SD_EENSV_ISJ_SD_EEEEESM_NSB_IJlNSB_IJSD_lllEEESW_EEESM_S1S_NS1J_6fusion15FusionCallbacksIS1N_NS1T_17LinearCombinationISM_fSM_fLNS_15FloatRoundStyleE2EEESL_S1Q_JEEENSA_5SM1004TMEM4LOAD26SM100_TMEM_LOAD_16dp128b8xES14_NS15_INS16_ILi3ELi4ELi3EEES19_NSV_INSB_IJNSC_ILi8EEESJ_EEENSB_IJSJ_SD_EEEEEEENSA_17SM75_U32x4_LDSM_NENSA_14SM90_TMA_STOREES28_NSA_17SM90_U32x4_STSM_NENSA_39AutoVectorizingCopyWithAssumedAlignmentILi128EEEEEEvvEEEEvNT_6ParamsE) ;  /* 0xffffff5002e87950 */ /* 0x000fea0003c3ffff */
        .weak           $__internal_2_$__cuda_sm10x_tcgen05_guardrail_trap_unallocated_columns_being_dealloced
        .type           $__internal_2_$__cuda_sm10x_tcgen05_guardrail_trap_unallocated_columns_being_dealloced,@function
        .size           $__internal_2_$__cuda_sm10x_tcgen05_guardrail_trap_unallocated_columns_being_dealloced,(.L_x_178 - $__internal_2_$__cuda_sm10x_tcgen05_guardrail_trap_unallocated_columns_being_dealloced)
$__internal_2_$__cuda_sm10x_tcgen05_guardrail_trap_unallocated_columns_being_dealloced:
[----:B------:R-:W-:Y:S05]  /*ac60*/  BPT.TRAP 0x1 ;  /* 0x000000040000795c */ /* 0x000fea0000300000 */
[----:B------:R-:W-:-:S04]  /*ac70*/  MOV R3, 0x0 ;  /* 0x0000000000037802 */ /* 0x000fc80000000f00 */
[----:B------:R-:W-:Y:S05]  /*ac80*/  RET.REL.NODEC R2 `(_ZN7cutlass13device_kernelINS_4conv6kernel13ConvUniversalINS1_16ConvProblemShapeILNS1_8OperatorE2ELi3EEENS1_10collective14CollectiveConvINS1_47MainloopSm100TmaUmmaWarpSpecializedImplicitGemmILS5_2ELi8ELi3ELi1ELi2EN4cute5tupleIJNSA_1CILi1EEESD_SD_EEEEENSB_IJNSC_ILi64EEENSB_IJNSC_ILi128EEEEEENSB_IJNSC_ILi32EEEEEEEEENS_10tfloat32_tESM_NSA_8TiledMMAINSA_8MMA_AtomIJNSA_17SM100_MMA_TF32_SSISM_SM_fLi64ELi128ELNSA_4UMMA5MajorE1ELSR_1ELNSQ_7ScaleInE0ELSS_0EEEEEENSA_6LayoutISE_NSB_IJNSC_ILi0EEESW_SW_EEEEENSB_IJNSA_10UnderscoreESZ_SZ_EEEEENS7_6detail27Sm100ImplicitGemmTileTraitsINSA_13SM90_TMA_LOADENSA_14ComposedLayoutINSA_7SwizzleILi2ELi5ELi2EEENSA_18smem_ptr_flag_bitsILi32EEENSV_INSB_IJSJ_NSC_ILi4EEEEEENSB_IJSD_SJ_EEEEEEEvEENS13_INSA_20SM90_TMA_LOAD_IM2COLES1E_vEEEENS_8epilogue10collective18CollectiveEpilogueINS1J_23Sm100TmaWarpSpecializedILi4ELi2ELi16ELb1ELb0EEEJSL_NSB_IJNSV_ISG_SD_EENSV_ISJ_SD_EEEEESM_NSB_IJlNSB_IJSD_lllEEESW_EEESM_S1S_NS1J_6fusion15FusionCallbacksIS1N_NS1T_17LinearCombinationISM_fSM_fLNS_15FloatRoundStyleE2EEESL_S1Q_JEEENSA_5SM1004TMEM4LOAD26SM100_TMEM_LOAD_16dp128b8xES14_NS15_INS16_ILi3ELi4ELi3EEES19_NSV_INSB_IJNSC_ILi8EEESJ_EEENSB_IJSJ_SD_EEEEEEENSA_17SM75_U32x4_LDSM_NENSA_14SM90_TMA_STOREES28_NSA_17SM90_U32x4_STSM_NENSA_39AutoVectorizingCopyWithAssumedAlignmentILi128EEEEEEvvEEEEvNT_6ParamsE) ;  /* 0xffffff5002dc7950 */ /* 0x000fea0003c3ffff */
.L_x_177:
[----:B------:R-:W-:-:S00]  /*ac90*/  BRA `(.L_x_177) ;  /* 0xfffffffc00fc7947 */ /* 0x000fc0000383ffff */
[----:B------:R-:W-:-:S00]  /*aca0*/  NOP ;  /* 0x0000000000007918 */ /* 0x000fc00000000000 */
        /* <DEDUP_REMOVED lines=13> */
.L_x_178:


//--------------------- .nv.global.init           --------------------------
	.section	.nv.global.init,"aw",@progbits
.nv.global.init:
	.type		$str$29,@object
	.size		$str$29,($str$30 - $str$29)
$str$29:
        /*0000*/ 	.byte	0x28, 0x61, 0x64, 0x64, 0x72, 0x65, 0x73, 0x73, 0x20, 0x26, 0x20, 0x6d, 0x61, 0x73, 0x6b, 0x29
        /*0010*/ 	.byte	0x20, 0x3d, 0x3d, 0x20, 0x30, 0x00
	.type		$str$30,@object
	.size		$str$30,($str$28 - $str$30)
$str$30:
        /*0016*/ 	.byte	0x2f, 0x74, 0x6d, 0x70, 0x2f, 0x63, 0x75, 0x74, 0x6c, 0x61, 0x73, 0x73, 0x5f, 0x73, 0x77, 0x65
        /*0026*/ 	.byte	0x65, 0x70, 0x5f, 0x73, 0x72, 0x63, 0x2f, 0x69, 0x6e, 0x63, 0x6c, 0x75, 0x64, 0x65, 0x2f, 0x63
        /*0036*/ 	.byte	0x75, 0x74, 0x65, 0x2f, 0x70, 0x6f, 0x69, 0x6e, 0x74, 0x65, 0x72, 0x5f, 0x66, 0x6c, 0x61, 0x67
        /*0046*/ 	.byte	0x67, 0x65, 0x64, 0x2e, 0x68, 0x70, 0x70, 0x00
	.type		$str$28,@object
	.size		$str$28,($str$27 - $str$28)
$str$28:
        /*004e*/ 	.byte	0x2f, 0x74, 0x6d, 0x70, 0x2f, 0x63, 0x75, 0x74, 0x6c, 0x61, 0x73, 0x73, 0x5f, 0x73, 0x77, 0x65
        /*005e*/ 	.byte	0x65, 0x70, 0x5f, 0x73, 0x72, 0x63, 0x2f, 0x69, 0x6e, 0x63, 0x6c, 0x75, 0x64, 0x65, 0x2f, 0x63
        /*006e*/ 	.byte	0x75, 0x74, 0x65, 0x2f, 0x61, 0x74, 0x6f, 0x6d, 0x2f, 0x63, 0x6f, 0x70, 0x79, 0x5f, 0x74, 0x72
        /*007e*/ 	.byte	0x61, 0x69, 0x74, 0x73, 0x5f, 0x73, 0x6d, 0x31, 0x30, 0x30, 0x2e, 0x68, 0x70, 0x70, 0x00
	.type		$str$27,@object
	.size		$str$27,(__unnamed_1 - $str$27)
$str$27:
        /*008d*/ 	.byte	0x28, 0x28, 0x75, 0x69, 0x6e, 0x74, 0x33, 0x32, 0x5f, 0x74, 0x28, 0x74, 0x68, 0x72, 0x65, 0x61
        /*009d*/ 	.byte	0x64, 0x49, 0x64, 0x78, 0x2e, 0x78, 0x29, 0x20, 0x2f, 0x20, 0x33, 0x32, 0x29, 0x20, 0x25, 0x20
        /*00ad*/ 	.byte	0x34, 0x29, 0x20, 0x3d, 0x3d, 0x20, 0x28, 0x28, 0x28, 0x74, 0x6d, 0x65, 0x6d, 0x5f, 0x61, 0x64
        /*00bd*/ 	.byte	0x64, 0x72, 0x20, 0x3e, 0x3e, 0x20, 0x31, 0x36, 0x29, 0x20, 0x2f, 0x20, 0x33, 0x32, 0x29, 0x20
        /*00cd*/ 	.byte	0x25, 0x20, 0x34, 0x29, 0x00
	.type		__unnamed_1,@object
	.size		__unnamed_1,(__unnamed_2 - __unnamed_1)
__unnamed_1:
        /*00d2*/ 	.byte	0x61, 0x75, 0x74, 0x6f, 0x20, 0x63, 0x75, 0x74, 0x65, 0x3a, 0x3a, 0x61, 0x73, 0x5f, 0x70, 0x6f
        /* <DEDUP_REMOVED lines=24> */
        /*0262*/ 	.byte	0x30, 0x34, 0x38, 0x3e, 0x3e, 0x3e, 0x3e, 0x5d, 0x00
	.type		__unnamed_2,@object
	.size		__unnamed_2,(.L_2 - __unnamed_2)
__unnamed_2:
        /* <DEDUP_REMOVED lines=45> */
        /*053b*/ 	.byte	0x3e, 0x3e, 0x3e, 0x5d, 0x00
.L_2:


//--------------------- .nv.shared._ZN7cutlass13device_kernelINS_4conv6kernel13ConvUniversalINS1_16ConvProblemShapeILNS1_8OperatorE2ELi3EEENS1_10collective14CollectiveConvINS1_47MainloopSm100TmaUmmaWarpSpecializedImplicitGemmILS5_2ELi8ELi3ELi1ELi2EN4cute5tupleIJNSA_1CILi1EEESD_SD_EEEEENSB_IJNSC_ILi64EEENSB_IJNSC_ILi128EEEEEENSB_IJNSC_ILi32EEEEEEEEENS_10tfloat32_tESM_NSA_8TiledMMAINSA_8MMA_AtomIJNSA_17SM100_MMA_TF32_SSISM_SM_fLi64ELi128ELNSA_4UMMA5MajorE1ELSR_1ELNSQ_7ScaleInE0ELSS_0EEEEEENSA_6LayoutISE_NSB_IJNSC_ILi0EEESW_SW_EEEEENSB_IJNSA_10UnderscoreESZ_SZ_EEEEENS7_6detail27Sm100ImplicitGemmTileTraitsINSA_13SM90_TMA_LOADENSA_14ComposedLayoutINSA_7SwizzleILi2ELi5ELi2EEENSA_18smem_ptr_flag_bitsILi32EEENSV_INSB_IJSJ_NSC_ILi4EEEEEENSB_IJSD_SJ_EEEEEEEvEENS13_INSA_20SM90_TMA_LOAD_IM2COLES1E_vEEEENS_8epilogue10collective18CollectiveEpilogueINS1J_23Sm100TmaWarpSpecializedILi4ELi2ELi16ELb1ELb0EEEJSL_NSB_IJNSV_ISG_SD_EENSV_ISJ_SD_EEEEESM_NSB_IJlNSB_IJSD_lllEEESW_EEESM_S1S_NS1J_6fusion15FusionCallbacksIS1N_NS1T_17LinearCombinationISM_fSM_fLNS_15FloatRoundStyleE2EEESL_S1Q_JEEENSA_5SM1004TMEM4LOAD26SM100_TMEM_LOAD_16dp128b8xES14_NS15_INS16_ILi3ELi4ELi3EEES19_NSV_INSB_IJNSC_ILi8EEESJ_EEENSB_IJSJ_SD_EEEEEEENSA_17SM75_U32x4_LDSM_NENSA_14SM90_TMA_STOREES28_NSA_17SM90_U32x4_STSM_NENSA_39AutoVectorizingCopyWithAssumedAlignmentILi128EEEEEEvvEEEEvNT_6ParamsE --------------------------
	.section	.nv.shared._ZN7cutlass13device_kernelINS_4conv6kernel13ConvUniversalINS1_16ConvProblemShapeILNS1_8OperatorE2ELi3EEENS1_10collective14CollectiveConvINS1_47MainloopSm100TmaUmmaWarpSpecializedImplicitGemmILS5_2ELi8ELi3ELi1ELi2EN4cute5tupleIJNSA_1CILi1EEESD_SD_EEEEENSB_IJNSC_ILi64EEENSB_IJNSC_ILi128EEEEEENSB_IJNSC_ILi32EEEEEEEEENS_10tfloat32_tESM_NSA_8TiledMMAINSA_8MMA_AtomIJNSA_17SM100_MMA_TF32_SSISM_SM_fLi64ELi128ELNSA_4UMMA5MajorE1ELSR_1ELNSQ_7ScaleInE0ELSS_0EEEEEENSA_6LayoutISE_NSB_IJNSC_ILi0EEESW_SW_EEEEENSB_IJNSA_10UnderscoreESZ_SZ_EEEEENS7_6detail27Sm100ImplicitGemmTileTraitsINSA_13SM90_TMA_LOADENSA_14ComposedLayoutINSA_7SwizzleILi2ELi5ELi2EEENSA_18smem_ptr_flag_bitsILi32EEENSV_INSB_IJSJ_NSC_ILi4EEEEEENSB_IJSD_SJ_EEEEEEEvEENS13_INSA_20SM90_TMA_LOAD_IM2COLES1E_vEEEENS_8epilogue10collective18CollectiveEpilogueINS1J_23Sm100TmaWarpSpecializedILi4ELi2ELi16ELb1ELb0EEEJSL_NSB_IJNSV_ISG_SD_EENSV_ISJ_SD_EEEEESM_NSB_IJlNSB_IJSD_lllEEESW_EEESM_S1S_NS1J_6fusion15FusionCallbacksIS1N_NS1T_17LinearCombinationISM_fSM_fLNS_15FloatRoundStyleE2EEESL_S1Q_JEEENSA_5SM1004TMEM4LOAD26SM100_TMEM_LOAD_16dp128b8xES14_NS15_INS16_ILi3ELi4ELi3EEES19_NSV_INSB_IJNSC_ILi8EEESJ_EEENSB_IJSJ_SD_EEEEEEENSA_17SM75_U32x4_LDSM_NENSA_14SM90_TMA_STOREES28_NSA_17SM90_U32x4_STSM_NENSA_39AutoVectorizingCopyWithAssumedAlignmentILi128EEEEEEvvEEEEvNT_6ParamsE,"aw",@nobits
	.sectionflags	@""
	.align	16
	.zero		1024


//--------------------- .nv.shared.reserved.0     --------------------------
	.section	.nv.shared.reserved.0,"aw",@nobits
	.weak		__nv_reservedSMEM_offset_0_alias
	.size		__nv_reservedSMEM_offset_0_alias, 0, 64
	.other		__nv_reservedSMEM_offset_0_alias,@"STO_CUDA_RESERVED_SHARED STV_DEFAULT"
__nv_reservedSMEM_offset_0_alias:
	.zero		0
.nv.shared.reserved.0:
	.zero		64
	.weak		__nv_reservedSMEM_tcgen05_partition
	.type		__nv_reservedSMEM_tcgen05_partition,@object
	.size		__nv_reservedSMEM_tcgen05_partition,(.L_0 - __nv_reservedSMEM_tcgen05_partition)
__nv_reservedSMEM_tcgen05_partition:
	.zero		32
.L_0:


//--------------------- .nv.global                --------------------------
	.section	.nv.global,"aw",@nobits
.nv.global:
	.type		_ZN39_INTERNAL_44316b73_4_k_cu_caabc7a9_44864cute1_E,@object
	.size		_ZN39_INTERNAL_44316b73_4_k_cu_caabc7a9_44864cute1_E,(_ZN39_INTERNAL_44316b73_4_k_cu_caabc7a9_44864cuda3std3__45__cpo6cbeginE - _ZN39_INTERNAL_44316b73_4_k_cu_caabc7a9_44864cute1_E)
_ZN39_INTERNAL_44316b73_4_k_cu_caabc7a9_44864cute1_E:
	.zero		1
	.type		_ZN39_INTERNAL_44316b73_4_k_cu_caabc7a9_44864cuda3std3__45__cpo6cbeginE,@object
	.size		_ZN39_INTERNAL_44316b73_4_k_cu_caabc7a9_44864cuda3std3__45__cpo6cbeginE,(_ZN39_INTERNAL_44316b73_4_k_cu_caabc7a9_44864cuda3std3__48in_placeE - _ZN39_INTERNAL_44316b73_4_k_cu_caabc7a9_44864cuda3std3__45__cpo6cbeginE)
_ZN39_INTERNAL_44316b73_4_k_cu_caabc7a9_44864cuda3std3__45__cpo6cbeginE:
	.zero		1
	.type		_ZN39_INTERNAL_44316b73_4_k_cu_caabc7a9_44864cuda3std3__48in_placeE,@object
	.size		_ZN39_INTERNAL_44316b73_4_k_cu_caabc7a9_44864cuda3std3__48in_placeE,(_ZN39_INTERNAL_44316b73_4_k_cu_caabc7a9_44864cuda3std6ranges3__45__cpo9iter_moveE - _ZN39_INTERNAL_44316b73_4_k_cu_caabc7a9_44864cuda3std3__48in_placeE)
_ZN39_INTERNAL_44316b73_4_k_cu_caabc7a9_44864cuda3std3__48in_placeE:
	.zero		1
	.type		_ZN39_INTERNAL_44316b73_4_k_cu_caabc7a9_44864cuda3std6ranges3__45__cpo9iter_moveE,@object
	.size		_ZN39_INTERNAL_44316b73_4_k_cu_caabc7a9_44864cuda3std6ranges3__45__cpo9iter_moveE,(_ZN39_INTERNAL_44316b73_4_k_cu_caabc7a9_44864cuda3std3__45__cpo5beginE - _ZN39_INTERNAL_44316b73_4_k_cu_caabc7a9_44864cuda3std6ranges3__45__cpo9iter_moveE)
_ZN39_INTERNAL_44316b73_4_k_cu_caabc7a9_44864cuda3std6ranges3__45__cpo9iter_moveE:
	.zero		1
	.type		_ZN39_INTERNAL_44316b73_4_k_cu_caabc7a9_44864cuda3std3__45__cpo5beginE,@object
	.size		_ZN39_INTERNAL_44316b73_4_k_cu_caabc7a9_44864cuda3std3__45__cpo5beginE,(_ZN39_INTERNAL_44316b73_4_k_cu_caabc7a9_44864cuda3std3__441_GLOBAL__N__44316b73_4_k_cu_caabc7a9_44866ignoreE - _ZN39_INTERNAL_44316b73_4_k_cu_caabc7a9_44864cuda3std3__45__cpo5beginE)
_ZN39_INTERNAL_44316b73_4_k_cu_caabc7a9_44864cuda3std3__45__cpo5beginE:
	.zero		1
	.type		_ZN39_INTERNAL_44316b73_4_k_cu_caabc7a9_44864cuda3std3__441_GLOBAL__N__44316b73_4_k_cu_caabc7a9_44866ignoreE,@object
	.size		_ZN39_INTERNAL_44316b73_4_k_cu_caabc7a9_44864cuda3std3__441_GLOBAL__N__44316b73_4_k_cu_caabc7a9_44866ignoreE,(_ZN39_INTERNAL_44316b73_4_k_cu_caabc7a9_44864cute7productE - _ZN39_INTERNAL_44316b73_4_k_cu_caabc7a9_44864cuda3std3__441_GLOBAL__N__44316b73_4_k_cu_caabc7a9_44866ignoreE)
_ZN39_INTERNAL_44316b73_4_k_cu_caabc7a9_44864cuda3std3__441_GLOBAL__N__44316b73_4_k_cu_caabc7a9_44866ignoreE:
	.zero		1
	.type		_ZN39_INTERNAL_44316b73_4_k_cu_caabc7a9_44864cute7productE,@object
	.size		_ZN39_INTERNAL_44316b73_4_k_cu_caabc7a9_44864cute7productE,(_ZN39_INTERNAL_44316b73_4_k_cu_caabc7a9_44864cuda3std3__45__cpo3endE - _ZN39_INTERNAL_44316b73_4_k_cu_caabc7a9_44864cute7productE)
_ZN39_INTERNAL_44316b73_4_k_cu_caabc7a9_44864cute7productE:
	.zero		1
	.type		_ZN39_INTERNAL_44316b73_4_k_cu_caabc7a9_44864cuda3std3__45__cpo3endE,@object
	.size		_ZN39_INTERNAL_44316b73_4_k_cu_caabc7a9_44864cuda3std3__45__cpo3endE,(_ZN39_INTERNAL_44316b73_4_k_cu_caabc7a9_44864cuda3std3__419piecewise_constructE - _ZN39_INTERNAL_44316b73_4_k_cu_caabc7a9_44864cuda3std3__45__cpo3endE)
_ZN39_INTERNAL_44316b73_4_k_cu_caabc7a9_44864cuda3std3__45__cpo3endE:
	.zero		1
	.type		_ZN39_INTERNAL_44316b73_4_k_cu_caabc7a9_44864cuda3std3__419piecewise_constructE,@object
	.size		_ZN39_INTERNAL_44316b73_4_k_cu_caabc7a9_44864cuda3std3__419piecewise_constructE,(_ZN39_INTERNAL_44316b73_4_k_cu_caabc7a9_44864cuda3std3__45__cpo4cendE - _ZN39_INTERNAL_44316b73_4_k_cu_caabc7a9_44864cuda3std3__419piecewise_constructE)
_ZN39_INTERNAL_44316b73_4_k_cu_caabc7a9_44864cuda3std3__419piecewise_constructE:
	.zero		1
	.type		_ZN39_INTERNAL_44316b73_4_k_cu_caabc7a9_44864cuda3std3__45__cpo4cendE,@object
	.size		_ZN39_INTERNAL_44316b73_4_k_cu_caabc7a9_44864cuda3std3__45__cpo4cendE,(_ZN39_INTERNAL_44316b73_4_k_cu_caabc7a9_44864cuda3std6ranges3__45__cpo4swapE - _ZN39_INTERNAL_44316b73_4_k_cu_caabc7a9_44864cuda3std3__45__cpo4cendE)
_ZN39_INTERNAL_44316b73_4_k_cu_caabc7a9_44864cuda3std3__45__cpo4cendE:
	.zero		1
	.type		_ZN39_INTERNAL_44316b73_4_k_cu_caabc7a9_44864cuda3std6ranges3__45__cpo4swapE,@object
	.size		_ZN39_INTERNAL_44316b73_4_k_cu_caabc7a9_44864cuda3std6ranges3__45__cpo4swapE,(.L_10 - _ZN39_INTERNAL_44316b73_4_k_cu_caabc7a9_44864cuda3std6ranges3__45__cpo4swapE)
_ZN39_INTERNAL_44316b73_4_k_cu_caabc7a9_44864cuda3std6ranges3__45__cpo4swapE:
	.zero		1
.L_10:


//--------------------- .nv.constant0._ZN7cutlass13device_kernelINS_4conv6kernel13ConvUniversalINS1_16ConvProblemShapeILNS1_8OperatorE2ELi3EEENS1_10collective14CollectiveConvINS1_47MainloopSm100TmaUmmaWarpSpecializedImplicitGemmILS5_2ELi8ELi3ELi1ELi2EN4cute5tupleIJNSA_1CILi1EEESD_SD_EEEEENSB_IJNSC_ILi64EEENSB_IJNSC_ILi128EEEEEENSB_IJNSC_ILi32EEEEEEEEENS_10tfloat32_tESM_NSA_8TiledMMAINSA_8MMA_AtomIJNSA_17SM100_MMA_TF32_SSISM_SM_fLi64ELi128ELNSA_4UMMA5MajorE1ELSR_1ELNSQ_7ScaleInE0ELSS_0EEEEEENSA_6LayoutISE_NSB_IJNSC_ILi0EEESW_SW_EEEEENSB_IJNSA_10UnderscoreESZ_SZ_EEEEENS7_6detail27Sm100ImplicitGemmTileTraitsINSA_13SM90_TMA_LOADENSA_14ComposedLayoutINSA_7SwizzleILi2ELi5ELi2EEENSA_18smem_ptr_flag_bitsILi32EEENSV_INSB_IJSJ_NSC_ILi4EEEEEENSB_IJSD_SJ_EEEEEEEvEENS13_INSA_20SM90_TMA_LOAD_IM2COLES1E_vEEEENS_8epilogue10collective18CollectiveEpilogueINS1J_23Sm100TmaWarpSpecializedILi4ELi2ELi16ELb1ELb0EEEJSL_NSB_IJNSV_ISG_SD_EENSV_ISJ_SD_EEEEESM_NSB_IJlNSB_IJSD_lllEEESW_EEESM_S1S_NS1J_6fusion15FusionCallbacksIS1N_NS1T_17LinearCombinationISM_fSM_fLNS_15FloatRoundStyleE2EEESL_S1Q_JEEENSA_5SM1004TMEM4LOAD26SM100_TMEM_LOAD_16dp128b8xES14_NS15_INS16_ILi3ELi4ELi3EEES19_NSV_INSB_IJNSC_ILi8EEESJ_EEENSB_IJSJ_SD_EEEEEEENSA_17SM75_U32x4_LDSM_NENSA_14SM90_TMA_STOREES28_NSA_17SM90_U32x4_STSM_NENSA_39AutoVectorizingCopyWithAssumedAlignmentILi128EEEEEEvvEEEEvNT_6ParamsE --------------------------
	.section	.nv.constant0._ZN7cutlass13device_kernelINS_4conv6kernel13ConvUniversalINS1_16ConvProblemShapeILNS1_8OperatorE2ELi3EEENS1_10collective14CollectiveConvINS1_47MainloopSm100TmaUmmaWarpSpecializedImplicitGemmILS5_2ELi8ELi3ELi1ELi2EN4cute5tupleIJNSA_1CILi1EEESD_SD_EEEEENSB_IJNSC_ILi64EEENSB_IJNSC_ILi128EEEEEENSB_IJNSC_ILi32EEEEEEEEENS_10tfloat32_tESM_NSA_8TiledMMAINSA_8MMA_AtomIJNSA_17SM100_MMA_TF32_SSISM_SM_fLi64ELi128ELNSA_4UMMA5MajorE1ELSR_1ELNSQ_7ScaleInE0ELSS_0EEEEEENSA_6LayoutISE_NSB_IJNSC_ILi0EEESW_SW_EEEEENSB_IJNSA_10UnderscoreESZ_SZ_EEEEENS7_6detail27Sm100ImplicitGemmTileTraitsINSA_13SM90_TMA_LOADENSA_14ComposedLayoutINSA_7SwizzleILi2ELi5ELi2EEENSA_18smem_ptr_flag_bitsILi32EEENSV_INSB_IJSJ_NSC_ILi4EEEEEENSB_IJSD_SJ_EEEEEEEvEENS13_INSA_20SM90_TMA_LOAD_IM2COLES1E_vEEEENS_8epilogue10collective18CollectiveEpilogueINS1J_23Sm100TmaWarpSpecializedILi4ELi2ELi16ELb1ELb0EEEJSL_NSB_IJNSV_ISG_SD_EENSV_ISJ_SD_EEEEESM_NSB_IJlNSB_IJSD_lllEEESW_EEESM_S1S_NS1J_6fusion15FusionCallbacksIS1N_NS1T_17LinearCombinationISM_fSM_fLNS_15FloatRoundStyleE2EEESL_S1Q_JEEENSA_5SM1004TMEM4LOAD26SM100_TMEM_LOAD_16dp128b8xES14_NS15_INS16_ILi3ELi4ELi3EEES19_NSV_INSB_IJNSC_ILi8EEESJ_EEENSB_IJSJ_SD_EEEEEEENSA_17SM75_U32x4_LDSM_NENSA_14SM90_TMA_STOREES28_NSA_17SM90_U32x4_STSM_NENSA_39AutoVectorizingCopyWithAssumedAlignmentILi128EEEEEEvvEEEEvNT_6ParamsE,"a",@progbits
	.sectionflags	@""
	.align	4
.nv.constant0._ZN7cutlass13device_kernelINS_4conv6kernel13ConvUniversalINS1_16ConvProblemShapeILNS1_8OperatorE2ELi3EEENS1_10collective14CollectiveConvINS1_47MainloopSm100TmaUmmaWarpSpecializedImplicitGemmILS5_2ELi8ELi3ELi1ELi2EN4cute5tupleIJNSA_1CILi1EEESD_SD_EEEEENSB_IJNSC_ILi64EEENSB_IJNSC_ILi128EEEEEENSB_IJNSC_ILi32EEEEEEEEENS_10tfloat32_tESM_NSA_8TiledMMAINSA_8MMA_AtomIJNSA_17SM100_MMA_TF32_SSISM_SM_fLi64ELi128ELNSA_4UMMA5MajorE1ELSR_1ELNSQ_7ScaleInE0ELSS_0EEEEEENSA_6LayoutISE_NSB_IJNSC_ILi0EEESW_SW_EEEEENSB_IJNSA_10UnderscoreESZ_SZ_EEEEENS7_6detail27Sm100ImplicitGemmTileTraitsINSA_13SM90_TMA_LOADENSA_14ComposedLayoutINSA_7SwizzleILi2ELi5ELi2EEENSA_18smem_ptr_flag_bitsILi32EEENSV_INSB_IJSJ_NSC_ILi4EEEEEENSB_IJSD_SJ_EEEEEEEvEENS13_INSA_20SM90_TMA_LOAD_IM2COLES1E_vEEEENS_8epilogue10collective18CollectiveEpilogueINS1J_23Sm100TmaWarpSpecializedILi4ELi2ELi16ELb1ELb0EEEJSL_NSB_IJNSV_ISG_SD_EENSV_ISJ_SD_EEEEESM_NSB_IJlNSB_IJSD_lllEEESW_EEESM_S1S_NS1J_6fusion15FusionCallbacksIS1N_NS1T_17LinearCombinationISM_fSM_fLNS_15FloatRoundStyleE2EEESL_S1Q_JEEENSA_5SM1004TMEM4LOAD26SM100_TMEM_LOAD_16dp128b8xES14_NS15_INS16_ILi3ELi4ELi3EEES19_NSV_INSB_IJNSC_ILi8EEESJ_EEENSB_IJSJ_SD_EEEEEEENSA_17SM75_U32x4_LDSM_NENSA_14SM90_TMA_STOREES28_NSA_17SM90_U32x4_STSM_NENSA_39AutoVectorizingCopyWithAssumedAlignmentILi128EEEEEEvvEEEEvNT_6ParamsE:
	.zero		3200


//--------------------- SYMBOLS --------------------------

	.type		.nv.reservedSmem.offset0,@object
	.size		.nv.reservedSmem.offset0,0x4
	.type		.nv.reservedSmem.cap,@object
	.size		.nv.reservedSmem.cap,0x4
	.type		__assertfail,@function
